	.target	sm_100a

	.elftype	@"ET_EXEC"


//--------------------- .note.nv.tkinfo           --------------------------
	.section	.note.nv.tkinfo,"",@"SHT_NOTE"
	.sectionflags	@"SHF_NOTE_NV_TKINFO"
	.tkinfo
        /*0018*/ 	.word	0x00000002
        /*0030*/ 	.string	""
        /*0030*/ 	.string	"ptxas"
        /*0030*/ 	.string	"Cuda compilation tools, release 13.0, V13.0.88"
        /*0030*/ 	.string	"Build cuda_13.0.r13.0/compiler.36424714_0"
        /*0030*/ 	.string	"-arch sm_100a -m 64 "



//--------------------- .note.nv.cuinfo           --------------------------
	.section	.note.nv.cuinfo,"",@"SHT_NOTE"
	.sectionflags	@"SHF_NOTE_NV_CUINFO"
        /*0018*/ 	.short	0x0002
        /*001a*/ 	.short	0x0064
        /*001c*/ 	.short	0x0082
	.zero		2


//--------------------- .nv.info                  --------------------------
	.section	.nv.info,"",@"SHT_CUDA_INFO"
	.align	4


	//----- nvinfo : EIATTR_REGCOUNT
	.align		4
        /*0000*/ 	.byte	0x04, 0x2f
        /*0002*/ 	.short	(.L_19 - .L_18)
	.align		4
.L_18:
        /*0004*/ 	.word	index@(_ZN7cutlass13device_kernelINS_4gemm6kernel13GemmUniversalIN4cute5tupleIJiiiiEEENS1_10collective13CollectiveMmaINS1_35MainloopSm100TmaUmmaWarpSpecializedILi5ELi2ELi4ENS5_IJNS4_1CILi2EEENSA_ILi1EEESC_EEEEENS5_IJNSA_ILi256EEENSA_ILi128EEENSA_ILi64EEEEEEaNS5_IJlSC_lEEEaSJ_NS4_8TiledMMAINS4_8MMA_AtomIJNS4_21SM100_MMA_S8_2x1SM_SSIaaiLi256ELi128ELNS4_4UMMA5MajorE0ELSO_0ELNSN_8SaturateE0EEEEEENS4_6LayoutINS5_IJSC_SC_SC_EEENS5_IJNSA_ILi0EEESU_SU_EEEEENS5_IJNS4_10UnderscoreESX_SX_EEEEENS4_18SM100_TMA_2SM_LOADENS4_14ComposedLayoutINS4_7SwizzleILi2ELi4ELi3EEENS4_18smem_ptr_flag_bitsILi8EEENSS_INS5_IJNSA_ILi8EEESH_EEENS5_IJSH_SC_EEEEEEEvNS4_8identityES10_S1A_vS1B_EENS_8epilogue10collective18CollectiveEpilogueINS1D_23Sm100TmaWarpSpecializedILi2ELi2ELi64ELb0ELb0EEEJNS5_IJSG_SG_SH_EEENS5_IJNSS_ISG_SC_EENSS_ISH_SC_EEEEEaSJ_aSJ_NS1D_6fusion15FusionCallbacksIS1H_NS1M_17LinearCombinationIaiaiLNS_15FloatRoundStyleE2EEES1I_S1L_JEEENS4_5SM1004TMEM4LOAD26SM100_TMEM_LOAD_32dp32b64xENS4_13SM90_TMA_LOADES1A_NS4_39AutoVectorizingCopyWithAssumedAlignmentILi128EEENS4_14SM90_TMA_STOREES1A_S1Y_S1Y_EEEvvEEEEvNT_6ParamsE)
        /*0008*/ 	.word	0x000000b2


	//----- nvinfo : EIATTR_FRAME_SIZE
	.align		4
.L_19:
        /*000c*/ 	.byte	0x04, 0x11
        /*000e*/ 	.short	(.L_21 - .L_20)
	.align		4
.L_20:
        /*0010*/ 	.word	index@($__internal_2_$__cuda_sm10x_tcgen05_guardrail_trap_unallocated_columns_being_dealloced)
        /*0014*/ 	.word	0x00000000


	//----- nvinfo : EIATTR_FRAME_SIZE
	.align		4
.L_21:
        /*0018*/ 	.byte	0x04, 0x11
        /*001a*/ 	.short	(.L_23 - .L_22)
	.align		4
.L_22:
        /*001c*/ 	.word	index@($__internal_1_$__cuda_sm10x_tcgen05_guardrail_trap_phase_invalid_during_alloc)
        /*0020*/ 	.word	0x00000000


	//----- nvinfo : EIATTR_FRAME_SIZE
	.align		4
.L_23:
        /*0024*/ 	.byte	0x04, 0x11
        /*0026*/ 	.short	(.L_25 - .L_24)
	.align		4
.L_24:
        /*0028*/ 	.word	index@($__internal_0_$__cuda_sm10x_tcgen05_guardrail_trap_col_being_dealloced_not_returned_by_alloc)
        /*002c*/ 	.word	0x00000000


	//----- nvinfo : EIATTR_FRAME_SIZE
	.align		4
.L_25:
        /*0030*/ 	.byte	0x04, 0x11
        /*0032*/ 	.short	(.L_27 - .L_26)
	.align		4
.L_26:
        /*0034*/ 	.word	index@(_ZN7cutlass13device_kernelINS_4gemm6kernel13GemmUniversalIN4cute5tupleIJiiiiEEENS1_10collective13CollectiveMmaINS1_35MainloopSm100TmaUmmaWarpSpecializedILi5ELi2ELi4ENS5_IJNS4_1CILi2EEENSA_ILi1EEESC_EEEEENS5_IJNSA_ILi256EEENSA_ILi128EEENSA_ILi64EEEEEEaNS5_IJlSC_lEEEaSJ_NS4_8TiledMMAINS4_8MMA_AtomIJNS4_21SM100_MMA_S8_2x1SM_SSIaaiLi256ELi128ELNS4_4UMMA5MajorE0ELSO_0ELNSN_8SaturateE0EEEEEENS4_6LayoutINS5_IJSC_SC_SC_EEENS5_IJNSA_ILi0EEESU_SU_EEEEENS5_IJNS4_10UnderscoreESX_SX_EEEEENS4_18SM100_TMA_2SM_LOADENS4_14ComposedLayoutINS4_7SwizzleILi2ELi4ELi3EEENS4_18smem_ptr_flag_bitsILi8EEENSS_INS5_IJNSA_ILi8EEESH_EEENS5_IJSH_SC_EEEEEEEvNS4_8identityES10_S1A_vS1B_EENS_8epilogue10collective18CollectiveEpilogueINS1D_23Sm100TmaWarpSpecializedILi2ELi2ELi64ELb0ELb0EEEJNS5_IJSG_SG_SH_EEENS5_IJNSS_ISG_SC_EENSS_ISH_SC_EEEEEaSJ_aSJ_NS1D_6fusion15FusionCallbacksIS1H_NS1M_17LinearCombinationIaiaiLNS_15FloatRoundStyleE2EEES1I_S1L_JEEENS4_5SM1004TMEM4LOAD26SM100_TMEM_LOAD_32dp32b64xENS4_13SM90_TMA_LOADES1A_NS4_39AutoVectorizingCopyWithAssumedAlignmentILi128EEENS4_14SM90_TMA_STOREES1A_S1Y_S1Y_EEEvvEEEEvNT_6ParamsE)
        /*0038*/ 	.word	0x00000000


	//----- nvinfo : EIATTR_MIN_STACK_SIZE
	.align		4
.L_27:
        /*003c*/ 	.byte	0x04, 0x12
        /*003e*/ 	.short	(.L_29 - .L_28)
	.align		4
.L_28:
        /*0040*/ 	.word	index@(_ZN7cutlass13device_kernelINS_4gemm6kernel13GemmUniversalIN4cute5tupleIJiiiiEEENS1_10collective13CollectiveMmaINS1_35MainloopSm100TmaUmmaWarpSpecializedILi5ELi2ELi4ENS5_IJNS4_1CILi2EEENSA_ILi1EEESC_EEEEENS5_IJNSA_ILi256EEENSA_ILi128EEENSA_ILi64EEEEEEaNS5_IJlSC_lEEEaSJ_NS4_8TiledMMAINS4_8MMA_AtomIJNS4_21SM100_MMA_S8_2x1SM_SSIaaiLi256ELi128ELNS4_4UMMA5MajorE0ELSO_0ELNSN_8SaturateE0EEEEEENS4_6LayoutINS5_IJSC_SC_SC_EEENS5_IJNSA_ILi0EEESU_SU_EEEEENS5_IJNS4_10UnderscoreESX_SX_EEEEENS4_18SM100_TMA_2SM_LOADENS4_14ComposedLayoutINS4_7SwizzleILi2ELi4ELi3EEENS4_18smem_ptr_flag_bitsILi8EEENSS_INS5_IJNSA_ILi8EEESH_EEENS5_IJSH_SC_EEEEEEEvNS4_8identityES10_S1A_vS1B_EENS_8epilogue10collective18CollectiveEpilogueINS1D_23Sm100TmaWarpSpecializedILi2ELi2ELi64ELb0ELb0EEEJNS5_IJSG_SG_SH_EEENS5_IJNSS_ISG_SC_EENSS_ISH_SC_EEEEEaSJ_aSJ_NS1D_6fusion15FusionCallbacksIS1H_NS1M_17LinearCombinationIaiaiLNS_15FloatRoundStyleE2EEES1I_S1L_JEEENS4_5SM1004TMEM4LOAD26SM100_TMEM_LOAD_32dp32b64xENS4_13SM90_TMA_LOADES1A_NS4_39AutoVectorizingCopyWithAssumedAlignmentILi128EEENS4_14SM90_TMA_STOREES1A_S1Y_S1Y_EEEvvEEEEvNT_6ParamsE)
        /*0044*/ 	.word	0x00000000
.L_29:


//--------------------- .nv.compat                --------------------------
	.section	.nv.compat,"",@"SHT_CUDA_COMPAT_INFO"
	.align	4
        /*0000*/ 	.byte	0x02, 0x09, 0x01, 0x00, 0x02, 0x02, 0x03, 0x00, 0x02, 0x05, 0x06, 0x00, 0x03, 0x07, 0x01, 0x01
        /*0010*/ 	.byte	0x02, 0x03, 0x01, 0x00, 0x02, 0x06, 0x01, 0x00, 0x04, 0x0b, 0x08, 0x00, 0x01, 0x00, 0x00, 0x00
        /*0020*/ 	.byte	0x00, 0x00, 0x00, 0x00


//--------------------- .nv.info._ZN7cutlass13device_kernelINS_4gemm6kernel13GemmUniversalIN4cute5tupleIJiiiiEEENS1_10collective13CollectiveMmaINS1_35MainloopSm100TmaUmmaWarpSpecializedILi5ELi2ELi4ENS5_IJNS4_1CILi2EEENSA_ILi1EEESC_EEEEENS5_IJNSA_ILi256EEENSA_ILi128EEENSA_ILi64EEEEEEaNS5_IJlSC_lEEEaSJ_NS4_8TiledMMAINS4_8MMA_AtomIJNS4_21SM100_MMA_S8_2x1SM_SSIaaiLi256ELi128ELNS4_4UMMA5MajorE0ELSO_0ELNSN_8SaturateE0EEEEEENS4_6LayoutINS5_IJSC_SC_SC_EEENS5_IJNSA_ILi0EEESU_SU_EEEEENS5_IJNS4_10UnderscoreESX_SX_EEEEENS4_18SM100_TMA_2SM_LOADENS4_14ComposedLayoutINS4_7SwizzleILi2ELi4ELi3EEENS4_18smem_ptr_flag_bitsILi8EEENSS_INS5_IJNSA_ILi8EEESH_EEENS5_IJSH_SC_EEEEEEEvNS4_8identityES10_S1A_vS1B_EENS_8epilogue10collective18CollectiveEpilogueINS1D_23Sm100TmaWarpSpecializedILi2ELi2ELi64ELb0ELb0EEEJNS5_IJSG_SG_SH_EEENS5_IJNSS_ISG_SC_EENSS_ISH_SC_EEEEEaSJ_aSJ_NS1D_6fusion15FusionCallbacksIS1H_NS1M_17LinearCombinationIaiaiLNS_15FloatRoundStyleE2EEES1I_S1L_JEEENS4_5SM1004TMEM4LOAD26SM100_TMEM_LOAD_32dp32b64xENS4_13SM90_TMA_LOADES1A_NS4_39AutoVectorizingCopyWithAssumedAlignmentILi128EEENS4_14SM90_TMA_STOREES1A_S1Y_S1Y_EEEvvEEEEvNT_6ParamsE --------------------------
	.section	.nv.info._ZN7cutlass13device_kernelINS_4gemm6kernel13GemmUniversalIN4cute5tupleIJiiiiEEENS1_10collective13CollectiveMmaINS1_35MainloopSm100TmaUmmaWarpSpecializedILi5ELi2ELi4ENS5_IJNS4_1CILi2EEENSA_ILi1EEESC_EEEEENS5_IJNSA_ILi256EEENSA_ILi128EEENSA_ILi64EEEEEEaNS5_IJlSC_lEEEaSJ_NS4_8TiledMMAINS4_8MMA_AtomIJNS4_21SM100_MMA_S8_2x1SM_SSIaaiLi256ELi128ELNS4_4UMMA5MajorE0ELSO_0ELNSN_8SaturateE0EEEEEENS4_6LayoutINS5_IJSC_SC_SC_EEENS5_IJNSA_ILi0EEESU_SU_EEEEENS5_IJNS4_10UnderscoreESX_SX_EEEEENS4_18SM100_TMA_2SM_LOADENS4_14ComposedLayoutINS4_7SwizzleILi2ELi4ELi3EEENS4_18smem_ptr_flag_bitsILi8EEENSS_INS5_IJNSA_ILi8EEESH_EEENS5_IJSH_SC_EEEEEEEvNS4_8identityES10_S1A_vS1B_EENS_8epilogue10collective18CollectiveEpilogueINS1D_23Sm100TmaWarpSpecializedILi2ELi2ELi64ELb0ELb0EEEJNS5_IJSG_SG_SH_EEENS5_IJNSS_ISG_SC_EENSS_ISH_SC_EEEEEaSJ_aSJ_NS1D_6fusion15FusionCallbacksIS1H_NS1M_17LinearCombinationIaiaiLNS_15FloatRoundStyleE2EEES1I_S1L_JEEENS4_5SM1004TMEM4LOAD26SM100_TMEM_LOAD_32dp32b64xENS4_13SM90_TMA_LOADES1A_NS4_39AutoVectorizingCopyWithAssumedAlignmentILi128EEENS4_14SM90_TMA_STOREES1A_S1Y_S1Y_EEEvvEEEEvNT_6ParamsE,"",@"SHT_CUDA_INFO"
	.sectionflags	@""
	.align	4


	//----- nvinfo : EIATTR_CUDA_API_VERSION
	.align		4
        /*0000*/ 	.byte	0x04, 0x37
        /*0002*/ 	.short	(.L_31 - .L_30)
.L_30:
        /*0004*/ 	.word	0x00000082


	//----- nvinfo : EIATTR_KPARAM_INFO
	.align		4
.L_31:
        /*0008*/ 	.byte	0x04, 0x17
        /*000a*/ 	.short	(.L_33 - .L_32)
.L_32:
        /*000c*/ 	.word	0x00000000
        /*0010*/ 	.short	0x0000
        /*0012*/ 	.short	0x0000
        /*0014*/ 	.byte	0x00, 0xf0, 0x01, 0x20


	//----- nvinfo : EIATTR_AT_ENTRY_FRAGMENTS
	.align		4
.L_33:
        /*0018*/ 	.byte	0x04, 0x4f
        /*001a*/ 	.short	(.L_35 - .L_34)


	//   ....[0]....
.L_34:
        /*001c*/ 	.word	0x00000007


	//----- nvinfo : EIATTR_RESERVED_SMEM_USED
	.align		4
.L_35:
        /*0020*/ 	.byte	0x01, 0x41
	.zero		2


	//----- nvinfo : EIATTR_SPARSE_MMA_MASK
	.align		4
        /*0024*/ 	.byte	0x03, 0x50
        /*0026*/ 	.short	0x0000


	//----- nvinfo : EIATTR_TCGEN05_2CTA_USED
	.align		4
        /*0028*/ 	.byte	0x01, 0x52
	.zero		2


	//----- nvinfo : EIATTR_MAXREG_COUNT
	.align		4
        /*002c*/ 	.byte	0x03, 0x1b
        /*002e*/ 	.short	0x00ff


	//----- nvinfo : EIATTR_NUM_BARRIERS
	.align		4
        /*0030*/ 	.byte	0x02, 0x4c
        /*0032*/ 	.byte	0x07
	.zero		1


	//----- nvinfo : EIATTR_EXTERNS
	.align		4
        /*0034*/ 	.byte	0x04, 0x0f
        /*0036*/ 	.short	(.L_37 - .L_36)


	//   ....[0]....
	.align		4
.L_36:
        /*0038*/ 	.word	index@(__assertfail)


	//----- nvinfo : EIATTR_MERCURY_ISA_VERSION
	.align		4
.L_37:
        /*003c*/ 	.byte	0x03, 0x5f
        /*003e*/ 	.short	0x0101


	//----- nvinfo : EIATTR_INT_WARP_WIDE_INSTR_OFFSETS
	.align		4
        /*0040*/ 	.byte	0x04, 0x31
        /*0042*/ 	.short	(.L_39 - .L_38)


	//   ....[0]....
.L_38:
        /*0044*/ 	.word	0x00000cf0


	//   ....[1]....
        /*0048*/ 	.word	0x00000d90


	//   ....[2]....
        /*004c*/ 	.word	0x00002100


	//   ....[3]....
        /*0050*/ 	.word	0x00003f90


	//   ....[4]....
        /*0054*/ 	.word	0x00003fb0


	//   ....[5]....
        /*0058*/ 	.word	0x00003fe0


	//   ....[6]....
        /*005c*/ 	.word	0x00004910


	//   ....[7]....
        /*0060*/ 	.word	0x00004980


	//   ....[8]....
        /*0064*/ 	.word	0x00004b60


	//   ....[9]....
        /*0068*/ 	.word	0x00004cc0


	//----- nvinfo : EIATTR_COOP_GROUP_MASK_REGIDS
	.align		4
.L_39:
        /*006c*/ 	.byte	0x04, 0x29
        /*006e*/ 	.short	(.L_41 - .L_40)


	//   ....[0]....
.L_40:
        /*0070*/ 	.word	0xffffffff


	//   ....[1]....
        /*0074*/ 	.word	0xffffffff


	//   ....[2]....
        /*0078*/ 	.word	0xffffffff


	//   ....[3]....
        /*007c*/ 	.word	0xffffffff


	//   ....[4]....
        /*0080*/ 	.word	0xffffffff


	//   ....[5]....
        /*0084*/ 	.word	0xffffffff


	//   ....[6]....
        /*0088*/ 	.word	0xffffffff


	//   ....[7]....
        /*008c*/ 	.word	0xffffffff


	//   ....[8]....
        /*0090*/ 	.word	0xffffffff


	//   ....[9]....
        /*0094*/ 	.word	0xffffffff


	//   ....[10]....
        /*0098*/ 	.word	0xffffffff


	//   ....[11]....
        /*009c*/ 	.word	0xffffffff


	//   ....[12]....
        /*00a0*/ 	.word	0xffffffff


	//   ....[13]....
        /*00a4*/ 	.word	0xffffffff


	//----- nvinfo : EIATTR_COOP_GROUP_INSTR_OFFSETS
	.align		4
.L_41:
        /*00a8*/ 	.byte	0x04, 0x28
        /*00aa*/ 	.short	(.L_43 - .L_42)


	//   ....[0]....
.L_42:
        /*00ac*/ 	.word	0x000000c0


	//   ....[1]....
        /*00b0*/ 	.word	0x00000500


	//   ....[2]....
        /*00b4*/ 	.word	0x000006a0


	//   ....[3]....
        /*00b8*/ 	.word	0x000007f0


	//   ....[4]....
        /*00bc*/ 	.word	0x000008e0


	//   ....[5]....
        /*00c0*/ 	.word	0x00000a40


	//   ....[6]....
        /*00c4*/ 	.word	0x00000bd0


	//   ....[7]....
        /*00c8*/ 	.word	0x00000e10


	//   ....[8]....
        /*00cc*/ 	.word	0x00001fe0


	//   ....[9]....
        /*00d0*/ 	.word	0x00002e50


	//   ....[10]....
        /*00d4*/ 	.word	0x00003320


	//   ....[11]....
        /*00d8*/ 	.word	0x00003350


	//   ....[12]....
        /*00dc*/ 	.word	0x00003e90


	//   ....[13]....
        /*00e0*/ 	.word	0x000040a0


	//----- nvinfo : EIATTR_VRC_CTA_INIT_COUNT
	.align		4
.L_43:
        /*00e4*/ 	.byte	0x02, 0x4a
        /*00e6*/ 	.byte	0x80
	.zero		1


	//----- nvinfo : EIATTR_SYSCALL_OFFSETS
	.align		4
        /*00e8*/ 	.byte	0x04, 0x46
        /*00ea*/ 	.short	(.L_45 - .L_44)


	//   ....[0]....
.L_44:
        /*00ec*/ 	.word	0x00005700


	//   ....[1]....
        /*00f0*/ 	.word	0x00005840


	//   ....[2]....
        /*00f4*/ 	.word	0x000060a0


	//   ....[3]....
        /*00f8*/ 	.word	0x000076a0


	//----- nvinfo : EIATTR_MBARRIER_INSTR_OFFSETS
	.align		4
.L_45:
        /*00fc*/ 	.byte	0x04, 0x39
        /*00fe*/ 	.short	(.L_47 - .L_46)


	//   ....[0]....
.L_46:
        /*0100*/ 	.word	0x000005f0
        /*0104*/ 	.word	0x000000ff
        /*0108*/ 	.word	0x00000000
        /*010c*/ 	.short	0x0100
        /*010e*/ 	.byte	0x08
	.zero		1


	//   ....[1]....
        /*0110*/ 	.word	0x00000600
        /*0114*/ 	.word	0x000000ff
        /*0118*/ 	.word	0x00000028
        /*011c*/ 	.short	0x0100
        /*011e*/ 	.byte	0x08
	.zero		1


	//   ....[2]....
        /*0120*/ 	.word	0x00000610
        /*0124*/ 	.word	0x000000ff
        /*0128*/ 	.word	0x00000008
        /*012c*/ 	.short	0x0100
        /*012e*/ 	.byte	0x08
	.zero		1


	//   ....[3]....
        /*0130*/ 	.word	0x00000620
        /*0134*/ 	.word	0x000000ff
        /*0138*/ 	.word	0x00000030
        /*013c*/ 	.short	0x0100
        /*013e*/ 	.byte	0x08
	.zero		1


	//   ....[4]....
        /*0140*/ 	.word	0x00000630
        /*0144*/ 	.word	0x000000ff
        /*0148*/ 	.word	0x00000010
        /*014c*/ 	.short	0x0100
        /*014e*/ 	.byte	0x08
	.zero		1


	//   ....[5]....
        /*0150*/ 	.word	0x00000640
        /*0154*/ 	.word	0x000000ff
        /*0158*/ 	.word	0x00000038
        /*015c*/ 	.short	0x0100
        /*015e*/ 	.byte	0x08
	.zero		1


	//   ....[6]....
        /*0160*/ 	.word	0x00000650
        /*0164*/ 	.word	0x000000ff
        /*0168*/ 	.word	0x00000018
        /*016c*/ 	.short	0x0100
        /*016e*/ 	.byte	0x08
	.zero		1


	//   ....[7]....
        /*0170*/ 	.word	0x00000660
        /*0174*/ 	.word	0x000000ff
        /*0178*/ 	.word	0x00000040
        /*017c*/ 	.short	0x0100
        /*017e*/ 	.byte	0x08
	.zero		1


	//   ....[8]....
        /*0180*/ 	.word	0x00000670
        /*0184*/ 	.word	0x000000ff
        /*0188*/ 	.word	0x00000020
        /*018c*/ 	.short	0x0100
        /*018e*/ 	.byte	0x08
	.zero		1


	//   ....[9]....
        /*0190*/ 	.word	0x00000680
        /*0194*/ 	.word	0x000000ff
        /*0198*/ 	.word	0x00000048
        /*019c*/ 	.short	0x0100
        /*019e*/ 	.byte	0x08
	.zero		1


	//   ....[10]....
        /*01a0*/ 	.word	0x000007a0
        /*01a4*/ 	.word	0x000000ff
        /*01a8*/ 	.word	0x00000050
        /*01ac*/ 	.short	0x0100
        /*01ae*/ 	.byte	0x09
	.zero		1


	//   ....[11]....
        /*01b0*/ 	.word	0x000007b0
        /*01b4*/ 	.word	0x000000ff
        /*01b8*/ 	.word	0x00000060
        /*01bc*/ 	.short	0x0100
        /*01be*/ 	.byte	0x09
	.zero		1


	//   ....[12]....
        /*01c0*/ 	.word	0x000007c0
        /*01c4*/ 	.word	0x000000ff
        /*01c8*/ 	.word	0x00000058
        /*01cc*/ 	.short	0x0100
        /*01ce*/ 	.byte	0x09
	.zero		1


	//   ....[13]....
        /*01d0*/ 	.word	0x000007d0
        /*01d4*/ 	.word	0x000000ff
        /*01d8*/ 	.word	0x00000068
        /*01dc*/ 	.short	0x0100
        /*01de*/ 	.byte	0x09
	.zero		1


	//   ....[14]....
        /*01e0*/ 	.word	0x000008b0
        /*01e4*/ 	.word	0x000000ff
        /*01e8*/ 	.word	0x00000070
        /*01ec*/ 	.short	0x0100
        /*01ee*/ 	.byte	0x08
	.zero		1


	//   ....[15]....
        /*01f0*/ 	.word	0x000008c0
        /*01f4*/ 	.word	0x000000ff
        /*01f8*/ 	.word	0x00000078
        /*01fc*/ 	.short	0x0100
        /*01fe*/ 	.byte	0x08
	.zero		1


	//   ....[16]....
        /*0200*/ 	.word	0x000009f0
        /*0204*/ 	.word	0x000000ff
        /*0208*/ 	.word	0x00000080
        /*020c*/ 	.short	0x0100
        /*020e*/ 	.byte	0x08
	.zero		1


	//   ....[17]....
        /*0210*/ 	.word	0x00000a00
        /*0214*/ 	.word	0x000000ff
        /*0218*/ 	.word	0x00000090
        /*021c*/ 	.short	0x0100
        /*021e*/ 	.byte	0x08
	.zero		1


	//   ....[18]....
        /*0220*/ 	.word	0x00000a10
        /*0224*/ 	.word	0x000000ff
        /*0228*/ 	.word	0x00000088
        /*022c*/ 	.short	0x0100
        /*022e*/ 	.byte	0x08
	.zero		1


	//   ....[19]....
        /*0230*/ 	.word	0x00000a20
        /*0234*/ 	.word	0x000000ff
        /*0238*/ 	.word	0x00000098
        /*023c*/ 	.short	0x0100
        /*023e*/ 	.byte	0x08
	.zero		1


	//   ....[20]....
        /*0240*/ 	.word	0x00000b40
        /*0244*/ 	.word	0x000000ff
        /*0248*/ 	.word	0x000000a0
        /*024c*/ 	.short	0x0100
        /*024e*/ 	.byte	0x09
	.zero		1


	//   ....[21]....
        /*0250*/ 	.word	0x00000b50
        /*0254*/ 	.word	0x000000ff
        /*0258*/ 	.word	0x000000c0
        /*025c*/ 	.short	0x0100
        /*025e*/ 	.byte	0x09
	.zero		1


	//   ....[22]....
        /*0260*/ 	.word	0x00000b60
        /*0264*/ 	.word	0x000000ff
        /*0268*/ 	.word	0x000000a8
        /*026c*/ 	.short	0x0100
        /*026e*/ 	.byte	0x09
	.zero		1


	//   ....[23]....
        /*0270*/ 	.word	0x00000b70
        /*0274*/ 	.word	0x000000ff
        /*0278*/ 	.word	0x000000c8
        /*027c*/ 	.short	0x0100
        /*027e*/ 	.byte	0x09
	.zero		1


	//   ....[24]....
        /*0280*/ 	.word	0x00000b80
        /*0284*/ 	.word	0x000000ff
        /*0288*/ 	.word	0x000000b0
        /*028c*/ 	.short	0x0100
        /*028e*/ 	.byte	0x09
	.zero		1


	//   ....[25]....
        /*0290*/ 	.word	0x00000b90
        /*0294*/ 	.word	0x000000ff
        /*0298*/ 	.word	0x000000d0
        /*029c*/ 	.short	0x0100
        /*029e*/ 	.byte	0x09
	.zero		1


	//   ....[26]....
        /*02a0*/ 	.word	0x00000ba0
        /*02a4*/ 	.word	0x000000ff
        /*02a8*/ 	.word	0x000000b8
        /*02ac*/ 	.short	0x0100
        /*02ae*/ 	.byte	0x09
	.zero		1


	//   ....[27]....
        /*02b0*/ 	.word	0x00000bb0
        /*02b4*/ 	.word	0x000000ff
        /*02b8*/ 	.word	0x000000d8
        /*02bc*/ 	.short	0x0100
        /*02be*/ 	.byte	0x09
	.zero		1


	//   ....[28]....
        /*02c0*/ 	.word	0x00000ca0
        /*02c4*/ 	.word	0x000000ff
        /*02c8*/ 	.word	0x000000e0
        /*02cc*/ 	.short	0x0100
        /*02ce*/ 	.byte	0x08
	.zero		1


	//   ....[29]....
        /*02d0*/ 	.word	0x00000cb0
        /*02d4*/ 	.word	0x000000ff
        /*02d8*/ 	.word	0x000000f0
        /*02dc*/ 	.short	0x0100
        /*02de*/ 	.byte	0x08
	.zero		1


	//   ....[30]....
        /*02e0*/ 	.word	0x00000cc0
        /*02e4*/ 	.word	0x000000ff
        /*02e8*/ 	.word	0x000000e8
        /*02ec*/ 	.short	0x0100
        /*02ee*/ 	.byte	0x08
	.zero		1


	//   ....[31]....
        /*02f0*/ 	.word	0x00000cd0
        /*02f4*/ 	.word	0x000000ff
        /*02f8*/ 	.word	0x000000f8
        /*02fc*/ 	.short	0x0100
        /*02fe*/ 	.byte	0x08
	.zero		1


	//   ....[32]....
        /*0300*/ 	.word	0x00000dc0
        /*0304*/ 	.word	0x000000ff
        /*0308*/ 	.word	0x00000100
        /*030c*/ 	.short	0x0100
        /*030e*/ 	.byte	0x06
	.zero		1


	//   ....[33]....
        /*0310*/ 	.word	0x000017e0
        /*0314*/ 	.word	0x00000003
        /*0318*/ 	.word	0x000000f0
        /*031c*/ 	.short	0x010a
        /*031e*/ 	.byte	0xff
	.zero		1


	//   ....[34]....
        /*0320*/ 	.word	0x00001810
        /*0324*/ 	.word	0x00000003
        /*0328*/ 	.word	0x000000e0
        /*032c*/ 	.short	0x0101
        /*032e*/ 	.byte	0xff
	.zero		1


	//   ....[35]....
        /*0330*/ 	.word	0x00001910
        /*0334*/ 	.word	0x000000ff
        /*0338*/ 	.word	0x00000028
        /*033c*/ 	.short	0x010a
        /*033e*/ 	.byte	0x08
	.zero		1


	//   ....[36]....
        /*0340*/ 	.word	0x000019e0
        /*0344*/ 	.word	0x000000ff
        /*0348*/ 	.word	0x00000028
        /*034c*/ 	.short	0x010a
        /*034e*/ 	.byte	0x21
	.zero		1


	//   ....[37]....
        /*0350*/ 	.word	0x00001b90
        /*0354*/ 	.word	0x000000ff
        /*0358*/ 	.word	0x00000028
        /*035c*/ 	.short	0x010a
        /*035e*/ 	.byte	0x08
	.zero		1


	//   ....[38]....
        /*0360*/ 	.word	0x00001c90
        /*0364*/ 	.word	0x000000ff
        /*0368*/ 	.word	0x00000078
        /*036c*/ 	.short	0x0101
        /*036e*/ 	.byte	0x04
	.zero		1


	//   ....[39]....
        /*0370*/ 	.word	0x00001cb0
        /*0374*/ 	.word	0x000000ff
        /*0378*/ 	.word	0x00000028
        /*037c*/ 	.short	0x010a
        /*037e*/ 	.byte	0x08
	.zero		1


	//   ....[40]....
        /*0380*/ 	.word	0x00001d30
        /*0384*/ 	.word	0x000000ff
        /*0388*/ 	.word	0x00000028
        /*038c*/ 	.short	0x010a
        /*038e*/ 	.byte	0x11
	.zero		1


	//   ....[41]....
        /*0390*/ 	.word	0x00001ec0
        /*0394*/ 	.word	0x000000ff
        /*0398*/ 	.word	0x00000028
        /*039c*/ 	.short	0x010a
        /*039e*/ 	.byte	0x08
	.zero		1


	//   ....[42]....
        /*03a0*/ 	.word	0x00002010
        /*03a4*/ 	.word	0x00000002
        /*03a8*/ 	.word	0x00000080
        /*03ac*/ 	.short	0x010a
        /*03ae*/ 	.byte	0xff
	.zero		1


	//   ....[43]....
        /*03b0*/ 	.word	0x000020d0
        /*03b4*/ 	.word	0x00000002
        /*03b8*/ 	.word	0x00000000
        /*03bc*/ 	.short	0x0101
        /*03be*/ 	.byte	0xff
	.zero		1


	//   ....[44]....
        /*03c0*/ 	.word	0x00002630
        /*03c4*/ 	.word	0x000000ff
        /*03c8*/ 	.word	0x00000000
        /*03cc*/ 	.short	0x010a
        /*03ce*/ 	.byte	0x05
	.zero		1


	//   ....[45]....
        /*03d0*/ 	.word	0x000026c0
        /*03d4*/ 	.word	0x000000ff
        /*03d8*/ 	.word	0x00000000
        /*03dc*/ 	.short	0x010a
        /*03de*/ 	.byte	0x05
	.zero		1


	//   ....[46]....
        /*03e0*/ 	.word	0x00002750
        /*03e4*/ 	.word	0x000000ff
        /*03e8*/ 	.word	0x00000000
        /*03ec*/ 	.short	0x010a
        /*03ee*/ 	.byte	0x05
	.zero		1


	//   ....[47]....
        /*03f0*/ 	.word	0x000027e0
        /*03f4*/ 	.word	0x000000ff
        /*03f8*/ 	.word	0x00000000
        /*03fc*/ 	.short	0x010a
        /*03fe*/ 	.byte	0x05
	.zero		1


	//   ....[48]....
        /*0400*/ 	.word	0x00002880
        /*0404*/ 	.word	0x00000000
        /*0408*/ 	.word	0x00000000
        /*040c*/ 	.short	0x010a
        /*040e*/ 	.byte	0xff
	.zero		1


	//   ....[49]....
        /*0410*/ 	.word	0x000029b0
        /*0414*/ 	.word	0x00000000
        /*0418*/ 	.word	0x000000e0
        /*041c*/ 	.short	0x010a
        /*041e*/ 	.byte	0xff
	.zero		1


	//   ....[50]....
        /*0420*/ 	.word	0x00002a20
        /*0424*/ 	.word	0x00000004
        /*0428*/ 	.word	0x00000000
        /*042c*/ 	.short	0x0101
        /*042e*/ 	.byte	0xff
	.zero		1


	//   ....[51]....
        /*0430*/ 	.word	0x00002a40
        /*0434*/ 	.word	0x000000ff
        /*0438*/ 	.word	0x00000090
        /*043c*/ 	.short	0x010a
        /*043e*/ 	.byte	0x05
	.zero		1


	//   ....[52]....
        /*0440*/ 	.word	0x00002b60
        /*0444*/ 	.word	0x00000000
        /*0448*/ 	.word	0x00000080
        /*044c*/ 	.short	0x010a
        /*044e*/ 	.byte	0xff
	.zero		1


	//   ....[53]....
        /*0450*/ 	.word	0x00002c60
        /*0454*/ 	.word	0x00000000
        /*0458*/ 	.word	0x00000000
        /*045c*/ 	.short	0x0101
        /*045e*/ 	.byte	0xff
	.zero		1


	//   ....[54]....
        /*0460*/ 	.word	0x00002cf0
        /*0464*/ 	.word	0x000000ff
        /*0468*/ 	.word	0x00000090
        /*046c*/ 	.short	0x0106
        /*046e*/ 	.byte	0x05
	.zero		1


	//   ....[55]....
        /*0470*/ 	.word	0x00002d10
        /*0474*/ 	.word	0x000000ff
        /*0478*/ 	.word	0x00000090
        /*047c*/ 	.short	0x010a
        /*047e*/ 	.byte	0x05
	.zero		1


	//   ....[56]....
        /*0480*/ 	.word	0x00002da0
        /*0484*/ 	.word	0x000000ff
        /*0488*/ 	.word	0x00000090
        /*048c*/ 	.short	0x0106
        /*048e*/ 	.byte	0x04
	.zero		1


	//   ....[57]....
        /*0490*/ 	.word	0x00002de0
        /*0494*/ 	.word	0x00000000
        /*0498*/ 	.word	0x00000090
        /*049c*/ 	.short	0x010a
        /*049e*/ 	.byte	0xff
	.zero		1


	//   ....[58]....
        /*04a0*/ 	.word	0x00003020
        /*04a4*/ 	.word	0x000000ff
        /*04a8*/ 	.word	0x00000008
        /*04ac*/ 	.short	0x010a
        /*04ae*/ 	.byte	0x06
	.zero		1


	//   ....[59]....
        /*04b0*/ 	.word	0x00003040
        /*04b4*/ 	.word	0x000000ff
        /*04b8*/ 	.word	0x00000008
        /*04bc*/ 	.short	0x010a
        /*04be*/ 	.byte	0x06
	.zero		1


	//   ....[60]....
        /*04c0*/ 	.word	0x000031d0
        /*04c4*/ 	.word	0x000000ff
        /*04c8*/ 	.word	0x00000008
        /*04cc*/ 	.short	0x010a
        /*04ce*/ 	.byte	0x06
	.zero		1


	//   ....[61]....
        /*04d0*/ 	.word	0x000031f0
        /*04d4*/ 	.word	0x000000ff
        /*04d8*/ 	.word	0x00000008
        /*04dc*/ 	.short	0x010a
        /*04de*/ 	.byte	0x06
	.zero		1


	//   ....[62]....
        /*04e0*/ 	.word	0x000032b0
        /*04e4*/ 	.word	0x000000ff
        /*04e8*/ 	.word	0x00000000
        /*04ec*/ 	.short	0x0101
        /*04ee*/ 	.byte	0x07
	.zero		1


	//   ....[63]....
        /*04f0*/ 	.word	0x000035b0
        /*04f4*/ 	.word	0x00000000
        /*04f8*/ 	.word	0x00000080
        /*04fc*/ 	.short	0x010a
        /*04fe*/ 	.byte	0xff
	.zero		1


	//   ....[64]....
        /*0500*/ 	.word	0x00003670
        /*0504*/ 	.word	0x00000000
        /*0508*/ 	.word	0x00000000
        /*050c*/ 	.short	0x0101
        /*050e*/ 	.byte	0xff
	.zero		1


	//   ....[65]....
        /*0510*/ 	.word	0x00003730
        /*0514*/ 	.word	0x000000ff
        /*0518*/ 	.word	0x00000000
        /*051c*/ 	.short	0x010a
        /*051e*/ 	.byte	0x06
	.zero		1


	//   ....[66]....
        /*0520*/ 	.word	0x00003740
        /*0524*/ 	.word	0x000000ff
        /*0528*/ 	.word	0x000000c0
        /*052c*/ 	.short	0x010a
        /*052e*/ 	.byte	0x0a
	.zero		1


	//   ....[67]....
        /*0530*/ 	.word	0x000037f0
        /*0534*/ 	.word	0x000000ff
        /*0538*/ 	.word	0x00000000
        /*053c*/ 	.short	0x010a
        /*053e*/ 	.byte	0x09
	.zero		1


	//   ....[68]....
        /*0540*/ 	.word	0x00003930
        /*0544*/ 	.word	0x000000ff
        /*0548*/ 	.word	0x00000000
        /*054c*/ 	.short	0x010a
        /*054e*/ 	.byte	0x06
	.zero		1


	//   ....[69]....
        /*0550*/ 	.word	0x00003b80
        /*0554*/ 	.word	0x000000ff
        /*0558*/ 	.word	0x00000000
        /*055c*/ 	.short	0x010a
        /*055e*/ 	.byte	0x07
	.zero		1


	//   ....[70]....
        /*0560*/ 	.word	0x00003c10
        /*0564*/ 	.word	0x000000ff
        /*0568*/ 	.word	0x00000000
        /*056c*/ 	.short	0x010a
        /*056e*/ 	.byte	0x07
	.zero		1


	//   ....[71]....
        /*0570*/ 	.word	0x00003ca0
        /*0574*/ 	.word	0x000000ff
        /*0578*/ 	.word	0x00000000
        /*057c*/ 	.short	0x010a
        /*057e*/ 	.byte	0x07
	.zero		1


	//   ....[72]....
        /*0580*/ 	.word	0x00003d40
        /*0584*/ 	.word	0x00000000
        /*0588*/ 	.word	0x00000000
        /*058c*/ 	.short	0x010a
        /*058e*/ 	.byte	0xff
	.zero		1


	//   ....[73]....
        /*0590*/ 	.word	0x00003d80
        /*0594*/ 	.word	0x00000000
        /*0598*/ 	.word	0x00000000
        /*059c*/ 	.short	0x010a
        /*059e*/ 	.byte	0xff
	.zero		1


	//   ....[74]....
        /*05a0*/ 	.word	0x00003df0
        /*05a4*/ 	.word	0x000000ff
        /*05a8*/ 	.word	0x00000000
        /*05ac*/ 	.short	0x0101
        /*05ae*/ 	.byte	0x05
	.zero		1


	//   ....[75]....
        /*05b0*/ 	.word	0x00003e30
        /*05b4*/ 	.word	0x000000ff
        /*05b8*/ 	.word	0x00000100
        /*05bc*/ 	.short	0x010a
        /*05be*/ 	.byte	0x08
	.zero		1


	//   ....[76]....
        /*05c0*/ 	.word	0x00003e80
        /*05c4*/ 	.word	0x000000ff
        /*05c8*/ 	.word	0x00000000
        /*05cc*/ 	.short	0x0101
        /*05ce*/ 	.byte	0x05
	.zero		1


	//   ....[77]....
        /*05d0*/ 	.word	0x000042b0
        /*05d4*/ 	.word	0x00000000
        /*05d8*/ 	.word	0x00000080
        /*05dc*/ 	.short	0x010a
        /*05de*/ 	.byte	0xff
	.zero		1


	//   ....[78]....
        /*05e0*/ 	.word	0x00004370
        /*05e4*/ 	.word	0x00000000
        /*05e8*/ 	.word	0x00000000
        /*05ec*/ 	.short	0x0101
        /*05ee*/ 	.byte	0xff
	.zero		1


	//   ....[79]....
        /*05f0*/ 	.word	0x00004690
        /*05f4*/ 	.word	0x000000ff
        /*05f8*/ 	.word	0x00000078
        /*05fc*/ 	.short	0x010a
        /*05fe*/ 	.byte	0x06
	.zero		1


	//   ....[80]....
        /*0600*/ 	.word	0x00004880
        /*0604*/ 	.word	0x000000ff
        /*0608*/ 	.word	0x00000060
        /*060c*/ 	.short	0x010a
        /*060e*/ 	.byte	0x06
	.zero		1


	//   ....[81]....
        /*0610*/ 	.word	0x00004a50
        /*0614*/ 	.word	0x000000ff
        /*0618*/ 	.word	0x00000050
        /*061c*/ 	.short	0x010b
        /*061e*/ 	.byte	0x06
	.zero		1


	//   ....[82]....
        /*0620*/ 	.word	0x00004ac0
        /*0624*/ 	.word	0x000000ff
        /*0628*/ 	.word	0x00000000
        /*062c*/ 	.short	0x0101
        /*062e*/ 	.byte	0x08
	.zero		1


	//   ....[83]....
        /*0630*/ 	.word	0x00004af0
        /*0634*/ 	.word	0x000000ff
        /*0638*/ 	.word	0x00000068
        /*063c*/ 	.short	0x010a
        /*063e*/ 	.byte	0x06
	.zero		1


	//   ....[84]....
        /*0640*/ 	.word	0x00004d00
        /*0644*/ 	.word	0x000000ff
        /*0648*/ 	.word	0x00000058
        /*064c*/ 	.short	0x010b
        /*064e*/ 	.byte	0x06
	.zero		1


	//   ....[85]....
        /*0650*/ 	.word	0x00004d20
        /*0654*/ 	.word	0x000000ff
        /*0658*/ 	.word	0x00000000
        /*065c*/ 	.short	0x0101
        /*065e*/ 	.byte	0x0d
	.zero		1


	//   ....[86]....
        /*0660*/ 	.word	0x00004d50
        /*0664*/ 	.word	0x000000ff
        /*0668*/ 	.word	0x00000060
        /*066c*/ 	.short	0x010a
        /*066e*/ 	.byte	0x06
	.zero		1


	//   ....[87]....
        /*0670*/ 	.word	0x00004d90
        /*0674*/ 	.word	0x00000000
        /*0678*/ 	.word	0x00000068
        /*067c*/ 	.short	0x010a
        /*067e*/ 	.byte	0xff
	.zero		1


	//   ....[88]....
        /*0680*/ 	.word	0x000050d0
        /*0684*/ 	.word	0x00000000
        /*0688*/ 	.word	0x00000080
        /*068c*/ 	.short	0x010a
        /*068e*/ 	.byte	0xff
	.zero		1


	//   ....[89]....
        /*0690*/ 	.word	0x000051e0
        /*0694*/ 	.word	0x00000000
        /*0698*/ 	.word	0x00000000
        /*069c*/ 	.short	0x0101
        /*069e*/ 	.byte	0xff
	.zero		1


	//   ....[90]....
        /*06a0*/ 	.word	0x00005c40
        /*06a4*/ 	.word	0x00000003
        /*06a8*/ 	.word	0x00000050
        /*06ac*/ 	.short	0x010a
        /*06ae*/ 	.byte	0xff
	.zero		1


	//   ....[91]....
        /*06b0*/ 	.word	0x00005c80
        /*06b4*/ 	.word	0x000000ab
        /*06b8*/ 	.word	0x000000a0
        /*06bc*/ 	.short	0x010a
        /*06be*/ 	.byte	0xff
	.zero		1


	//   ....[92]....
        /*06c0*/ 	.word	0x00005dc0
        /*06c4*/ 	.word	0x00000003
        /*06c8*/ 	.word	0x00000050
        /*06cc*/ 	.short	0x010a
        /*06ce*/ 	.byte	0xff
	.zero		1


	//   ....[93]....
        /*06d0*/ 	.word	0x00005f00
        /*06d4*/ 	.word	0x00000000
        /*06d8*/ 	.word	0x00000000
        /*06dc*/ 	.short	0x0101
        /*06de*/ 	.byte	0xff
	.zero		1


	//   ....[94]....
        /*06e0*/ 	.word	0x00005f80
        /*06e4*/ 	.word	0x000000ab
        /*06e8*/ 	.word	0x000000a0
        /*06ec*/ 	.short	0x010a
        /*06ee*/ 	.byte	0xff
	.zero		1


	//   ....[95]....
        /*06f0*/ 	.word	0x00007310
        /*06f4*/ 	.word	0x0000007c
        /*06f8*/ 	.word	0x00000050
        /*06fc*/ 	.short	0x010a
        /*06fe*/ 	.byte	0xff
	.zero		1


	//   ....[96]....
        /*0700*/ 	.word	0x000073e0
        /*0704*/ 	.word	0x0000007c
        /*0708*/ 	.word	0x00000050
        /*070c*/ 	.short	0x010a
        /*070e*/ 	.byte	0xff
	.zero		1


	//   ....[97]....
        /*0710*/ 	.word	0x00007540
        /*0714*/ 	.word	0x00000003
        /*0718*/ 	.word	0x00000000
        /*071c*/ 	.short	0x0101
        /*071e*/ 	.byte	0xff
	.zero		1


	//   ....[98]....
        /*0720*/ 	.word	0x00007820
        /*0724*/ 	.word	0x000000ab
        /*0728*/ 	.word	0x00000000
        /*072c*/ 	.short	0x0101
        /*072e*/ 	.byte	0xff
	.zero		1


	//   ....[99]....
        /*0730*/ 	.word	0x00008a90
        /*0734*/ 	.word	0x00000003
        /*0738*/ 	.word	0x000000f0
        /*073c*/ 	.short	0x010a
        /*073e*/ 	.byte	0xff
	.zero		1


	//   ....[100]....
        /*0740*/ 	.word	0x00008af0
        /*0744*/ 	.word	0x00000002
        /*0748*/ 	.word	0x00000028
        /*074c*/ 	.short	0x010a
        /*074e*/ 	.byte	0xff
	.zero		1


	//   ....[101]....
        /*0750*/ 	.word	0x00008b50
        /*0754*/ 	.word	0x00000002
        /*0758*/ 	.word	0x00000028
        /*075c*/ 	.short	0x010a
        /*075e*/ 	.byte	0xff
	.zero		1


	//   ....[102]....
        /*0760*/ 	.word	0x00008ba0
        /*0764*/ 	.word	0x00000002
        /*0768*/ 	.word	0x00000080
        /*076c*/ 	.short	0x010a
        /*076e*/ 	.byte	0xff
	.zero		1


	//   ....[103]....
        /*0770*/ 	.word	0x00008c00
        /*0774*/ 	.word	0x00000000
        /*0778*/ 	.word	0x00000000
        /*077c*/ 	.short	0x010a
        /*077e*/ 	.byte	0xff
	.zero		1


	//   ....[104]....
        /*0780*/ 	.word	0x00008c60
        /*0784*/ 	.word	0x00000000
        /*0788*/ 	.word	0x00000000
        /*078c*/ 	.short	0x010a
        /*078e*/ 	.byte	0xff
	.zero		1


	//   ....[105]....
        /*0790*/ 	.word	0x00008cc0
        /*0794*/ 	.word	0x00000000
        /*0798*/ 	.word	0x00000000
        /*079c*/ 	.short	0x010a
        /*079e*/ 	.byte	0xff
	.zero		1


	//   ....[106]....
        /*07a0*/ 	.word	0x00008d20
        /*07a4*/ 	.word	0x00000000
        /*07a8*/ 	.word	0x00000000
        /*07ac*/ 	.short	0x010a
        /*07ae*/ 	.byte	0xff
	.zero		1


	//   ....[107]....
        /*07b0*/ 	.word	0x00008d70
        /*07b4*/ 	.word	0x00000000
        /*07b8*/ 	.word	0x000000e0
        /*07bc*/ 	.short	0x010a
        /*07be*/ 	.byte	0xff
	.zero		1


	//   ....[108]....
        /*07c0*/ 	.word	0x00008dd0
        /*07c4*/ 	.word	0x00000000
        /*07c8*/ 	.word	0x00000090
        /*07cc*/ 	.short	0x010a
        /*07ce*/ 	.byte	0xff
	.zero		1


	//   ....[109]....
        /*07d0*/ 	.word	0x00008e20
        /*07d4*/ 	.word	0x00000000
        /*07d8*/ 	.word	0x00000080
        /*07dc*/ 	.short	0x010a
        /*07de*/ 	.byte	0xff
	.zero		1


	//   ....[110]....
        /*07e0*/ 	.word	0x00008e80
        /*07e4*/ 	.word	0x00000000
        /*07e8*/ 	.word	0x00000090
        /*07ec*/ 	.short	0x010a
        /*07ee*/ 	.byte	0xff
	.zero		1


	//   ....[111]....
        /*07f0*/ 	.word	0x00008ee0
        /*07f4*/ 	.word	0x00000004
        /*07f8*/ 	.word	0x00000008
        /*07fc*/ 	.short	0x010a
        /*07fe*/ 	.byte	0xff
	.zero		1


	//   ....[112]....
        /*0800*/ 	.word	0x00008fc0
        /*0804*/ 	.word	0x00000002
        /*0808*/ 	.word	0x00000008
        /*080c*/ 	.short	0x010a
        /*080e*/ 	.byte	0xff
	.zero		1


	//   ....[113]....
        /*0810*/ 	.word	0x00009010
        /*0814*/ 	.word	0x00000000
        /*0818*/ 	.word	0x00000080
        /*081c*/ 	.short	0x010a
        /*081e*/ 	.byte	0xff
	.zero		1


	//   ....[114]....
        /*0820*/ 	.word	0x00009070
        /*0824*/ 	.word	0x00000000
        /*0828*/ 	.word	0x000000c0
        /*082c*/ 	.short	0x010a
        /*082e*/ 	.byte	0xff
	.zero		1


	//   ....[115]....
        /*0830*/ 	.word	0x000090d0
        /*0834*/ 	.word	0x00000000
        /*0838*/ 	.word	0x00000000
        /*083c*/ 	.short	0x010a
        /*083e*/ 	.byte	0xff
	.zero		1


	//   ....[116]....
        /*0840*/ 	.word	0x00009130
        /*0844*/ 	.word	0x00000000
        /*0848*/ 	.word	0x00000000
        /*084c*/ 	.short	0x010a
        /*084e*/ 	.byte	0xff
	.zero		1


	//   ....[117]....
        /*0850*/ 	.word	0x00009190
        /*0854*/ 	.word	0x00000000
        /*0858*/ 	.word	0x00000000
        /*085c*/ 	.short	0x010a
        /*085e*/ 	.byte	0xff
	.zero		1


	//   ....[118]....
        /*0860*/ 	.word	0x000091f0
        /*0864*/ 	.word	0x00000000
        /*0868*/ 	.word	0x00000000
        /*086c*/ 	.short	0x010a
        /*086e*/ 	.byte	0xff
	.zero		1


	//   ....[119]....
        /*0870*/ 	.word	0x00009250
        /*0874*/ 	.word	0x00000000
        /*0878*/ 	.word	0x00000100
        /*087c*/ 	.short	0x010a
        /*087e*/ 	.byte	0xff
	.zero		1


	//   ....[120]....
        /*0880*/ 	.word	0x000092a0
        /*0884*/ 	.word	0x00000000
        /*0888*/ 	.word	0x00000080
        /*088c*/ 	.short	0x010a
        /*088e*/ 	.byte	0xff
	.zero		1


	//   ....[121]....
        /*0890*/ 	.word	0x00009300
        /*0894*/ 	.word	0x00000000
        /*0898*/ 	.word	0x00000078
        /*089c*/ 	.short	0x010a
        /*089e*/ 	.byte	0xff
	.zero		1


	//   ....[122]....
        /*08a0*/ 	.word	0x00009360
        /*08a4*/ 	.word	0x00000003
        /*08a8*/ 	.word	0x00000060
        /*08ac*/ 	.short	0x010a
        /*08ae*/ 	.byte	0xff
	.zero		1


	//   ....[123]....
        /*08b0*/ 	.word	0x000093c0
        /*08b4*/ 	.word	0x00000003
        /*08b8*/ 	.word	0x00000068
        /*08bc*/ 	.short	0x010a
        /*08be*/ 	.byte	0xff
	.zero		1


	//   ....[124]....
        /*08c0*/ 	.word	0x00009420
        /*08c4*/ 	.word	0x00000000
        /*08c8*/ 	.word	0x00000060
        /*08cc*/ 	.short	0x010a
        /*08ce*/ 	.byte	0xff
	.zero		1


	//   ....[125]....
        /*08d0*/ 	.word	0x00009470
        /*08d4*/ 	.word	0x00000000
        /*08d8*/ 	.word	0x00000080
        /*08dc*/ 	.short	0x010a
        /*08de*/ 	.byte	0xff
	.zero		1


	//   ....[126]....
        /*08e0*/ 	.word	0x000094c0
        /*08e4*/ 	.word	0x00000003
        /*08e8*/ 	.word	0x00000050
        /*08ec*/ 	.short	0x010a
        /*08ee*/ 	.byte	0xff
	.zero		1


	//   ....[127]....
        /*08f0*/ 	.word	0x00009510
        /*08f4*/ 	.word	0x000000ab
        /*08f8*/ 	.word	0x000000a0
        /*08fc*/ 	.short	0x010a
        /*08fe*/ 	.byte	0xff
	.zero		1


	//   ....[128]....
        /*0900*/ 	.word	0x00009560
        /*0904*/ 	.word	0x0000007c
        /*0908*/ 	.word	0x00000050
        /*090c*/ 	.short	0x010a
        /*090e*/ 	.byte	0xff
	.zero		1


	//----- nvinfo : EIATTR_NUM_MBARRIERS
	.align		4
.L_47:
        /*0910*/ 	.byte	0x03, 0x38
        /*0912*/ 	.short	0x0021


	//----- nvinfo : EIATTR_EXIT_INSTR_OFFSETS
	.align		4
        /*0914*/ 	.byte	0x04, 0x1c
        /*0916*/ 	.short	(.L_49 - .L_48)


	//   ....[0]....
.L_48:
        /*0918*/ 	.word	0x000028b0


	//   ....[1]....
        /*091c*/ 	.word	0x00002db0


	//   ....[2]....
        /*0920*/ 	.word	0x00002e10


	//   ....[3]....
        /*0924*/ 	.word	0x000040b0


	//   ....[4]....
        /*0928*/ 	.word	0x00004dc0


	//   ....[5]....
        /*092c*/ 	.word	0x00004e00


	//   ....[6]....
        /*0930*/ 	.word	0x00008a80


	//----- nvinfo : EIATTR_MAX_THREADS
	.align		4
.L_49:
        /*0934*/ 	.byte	0x04, 0x05
        /*0936*/ 	.short	(.L_51 - .L_50)
.L_50:
        /*0938*/ 	.word	0x00000100
        /*093c*/ 	.word	0x00000001
        /*0940*/ 	.word	0x00000001


	//----- nvinfo : EIATTR_CRS_STACK_SIZE
	.align		4
.L_51:
        /*0944*/ 	.byte	0x04, 0x1e
        /*0946*/ 	.short	(.L_53 - .L_52)
.L_52:
        /*0948*/ 	.word	0x00000000


	//----- nvinfo : EIATTR_CBANK_PARAM_SIZE
	.align		4
.L_53:
        /*094c*/ 	.byte	0x03, 0x19
        /*094e*/ 	.short	0x0800


	//----- nvinfo : EIATTR_PARAM_CBANK
	.align		4
        /*0950*/ 	.byte	0x04, 0x0a
        /*0952*/ 	.short	(.L_55 - .L_54)
	.align		4
.L_54:
        /*0954*/ 	.word	index@(.nv.constant0._ZN7cutlass13device_kernelINS_4gemm6kernel13GemmUniversalIN4cute5tupleIJiiiiEEENS1_10collective13CollectiveMmaINS1_35MainloopSm100TmaUmmaWarpSpecializedILi5ELi2ELi4ENS5_IJNS4_1CILi2EEENSA_ILi1EEESC_EEEEENS5_IJNSA_ILi256EEENSA_ILi128EEENSA_ILi64EEEEEEaNS5_IJlSC_lEEEaSJ_NS4_8TiledMMAINS4_8MMA_AtomIJNS4_21SM100_MMA_S8_2x1SM_SSIaaiLi256ELi128ELNS4_4UMMA5MajorE0ELSO_0ELNSN_8SaturateE0EEEEEENS4_6LayoutINS5_IJSC_SC_SC_EEENS5_IJNSA_ILi0EEESU_SU_EEEEENS5_IJNS4_10UnderscoreESX_SX_EEEEENS4_18SM100_TMA_2SM_LOADENS4_14ComposedLayoutINS4_7SwizzleILi2ELi4ELi3EEENS4_18smem_ptr_flag_bitsILi8EEENSS_INS5_IJNSA_ILi8EEESH_EEENS5_IJSH_SC_EEEEEEEvNS4_8identityES10_S1A_vS1B_EENS_8epilogue10collective18CollectiveEpilogueINS1D_23Sm100TmaWarpSpecializedILi2ELi2ELi64ELb0ELb0EEEJNS5_IJSG_SG_SH_EEENS5_IJNSS_ISG_SC_EENSS_ISH_SC_EEEEEaSJ_aSJ_NS1D_6fusion15FusionCallbacksIS1H_NS1M_17LinearCombinationIaiaiLNS_15FloatRoundStyleE2EEES1I_S1L_JEEENS4_5SM1004TMEM4LOAD26SM100_TMEM_LOAD_32dp32b64xENS4_13SM90_TMA_LOADES1A_NS4_39AutoVectorizingCopyWithAssumedAlignmentILi128EEENS4_14SM90_TMA_STOREES1A_S1Y_S1Y_EEEvvEEEEvNT_6ParamsE)
        /*0958*/ 	.short	0x0380
        /*095a*/ 	.short	0x0800


	//----- nvinfo : EIATTR_SW_WAR
	.align		4
.L_55:
        /*095c*/ 	.byte	0x04, 0x36
        /*095e*/ 	.short	(.L_57 - .L_56)
.L_56:
        /*0960*/ 	.word	0x00000008
.L_57:


//--------------------- .nv.callgraph             --------------------------
	.section	.nv.callgraph,"",@"SHT_CUDA_CALLGRAPH"
	.align	4
	.sectionentsize	8
	.align		4
        /*0000*/ 	.word	0x00000000
	.align		4
        /*0004*/ 	.word	0xffffffff
	.align		4
        /*0008*/ 	.word	index@(_ZN7cutlass13device_kernelINS_4gemm6kernel13GemmUniversalIN4cute5tupleIJiiiiEEENS1_10collective13CollectiveMmaINS1_35MainloopSm100TmaUmmaWarpSpecializedILi5ELi2ELi4ENS5_IJNS4_1CILi2EEENSA_ILi1EEESC_EEEEENS5_IJNSA_ILi256EEENSA_ILi128EEENSA_ILi64EEEEEEaNS5_IJlSC_lEEEaSJ_NS4_8TiledMMAINS4_8MMA_AtomIJNS4_21SM100_MMA_S8_2x1SM_SSIaaiLi256ELi128ELNS4_4UMMA5MajorE0ELSO_0ELNSN_8SaturateE0EEEEEENS4_6LayoutINS5_IJSC_SC_SC_EEENS5_IJNSA_ILi0EEESU_SU_EEEEENS5_IJNS4_10UnderscoreESX_SX_EEEEENS4_18SM100_TMA_2SM_LOADENS4_14ComposedLayoutINS4_7SwizzleILi2ELi4ELi3EEENS4_18smem_ptr_flag_bitsILi8EEENSS_INS5_IJNSA_ILi8EEESH_EEENS5_IJSH_SC_EEEEEEEvNS4_8identityES10_S1A_vS1B_EENS_8epilogue10collective18CollectiveEpilogueINS1D_23Sm100TmaWarpSpecializedILi2ELi2ELi64ELb0ELb0EEEJNS5_IJSG_SG_SH_EEENS5_IJNSS_ISG_SC_EENSS_ISH_SC_EEEEEaSJ_aSJ_NS1D_6fusion15FusionCallbacksIS1H_NS1M_17LinearCombinationIaiaiLNS_15FloatRoundStyleE2EEES1I_S1L_JEEENS4_5SM1004TMEM4LOAD26SM100_TMEM_LOAD_32dp32b64xENS4_13SM90_TMA_LOADES1A_NS4_39AutoVectorizingCopyWithAssumedAlignmentILi128EEENS4_14SM90_TMA_STOREES1A_S1Y_S1Y_EEEvvEEEEvNT_6ParamsE)
	.align		4
        /*000c*/ 	.word	index@(__assertfail)
	.align		4
        /*0010*/ 	.word	0x00000000
	.align		4
        /*0014*/ 	.word	0xfffffffe
	.align		4
        /*0018*/ 	.word	0x00000000
	.align		4
        /*001c*/ 	.word	0xfffffffd
	.align		4
        /*0020*/ 	.word	0x00000000
	.align		4
        /*0024*/ 	.word	0xfffffffc


//--------------------- .nv.constant4             --------------------------
	.section	.nv.constant4,"a",@progbits
	.align	8
	.align		8
.nv.constant4:
        /*0000*/ 	.dword	__assertfail
	.align		8
        /*0008*/ 	.dword	__unnamed_1
	.align		8
        /*0010*/ 	.dword	__unnamed_2
	.align		8
        /*0018*/ 	.dword	_ZN40_INTERNAL_e80d6733_4_k_cu_64df821e_105984cuda3std3__45__cpo5beginE
	.align		8
        /*0020*/ 	.dword	_ZN40_INTERNAL_e80d6733_4_k_cu_64df821e_105984cuda3std3__45__cpo3endE
	.align		8
        /*0028*/ 	.dword	_ZN40_INTERNAL_e80d6733_4_k_cu_64df821e_105984cuda3std3__45__cpo6cbeginE
	.align		8
        /*0030*/ 	.dword	_ZN40_INTERNAL_e80d6733_4_k_cu_64df821e_105984cuda3std3__45__cpo4cendE
	.align		8
        /*0038*/ 	.dword	_ZN40_INTERNAL_e80d6733_4_k_cu_64df821e_105984cuda3std3__442_GLOBAL__N__e80d6733_4_k_cu_64df821e_105986ignoreE
	.align		8
        /*0040*/ 	.dword	_ZN40_INTERNAL_e80d6733_4_k_cu_64df821e_105984cuda3std3__419piecewise_constructE
	.align		8
        /*0048*/ 	.dword	_ZN40_INTERNAL_e80d6733_4_k_cu_64df821e_105984cuda3std3__48in_placeE
	.align		8
        /*0050*/ 	.dword	_ZN40_INTERNAL_e80d6733_4_k_cu_64df821e_105984cuda3std6ranges3__45__cpo4swapE
	.align		8
        /*0058*/ 	.dword	_ZN40_INTERNAL_e80d6733_4_k_cu_64df821e_105984cuda3std6ranges3__45__cpo9iter_moveE
	.align		8
        /*0060*/ 	.dword	_ZN40_INTERNAL_e80d6733_4_k_cu_64df821e_105984cute7productE
	.align		8
        /*0068*/ 	.dword	_ZN40_INTERNAL_e80d6733_4_k_cu_64df821e_105984cute1_E
	.align		8
        /*0070*/ 	.dword	$str$25
	.align		8
        /*0078*/ 	.dword	$str$26
	.align		8
        /*0080*/ 	.dword	$str$27
	.align		8
        /*0088*/ 	.dword	$str$28


//--------------------- .text._ZN7cutlass13device_kernelINS_4gemm6kernel13GemmUniversalIN4cute5tupleIJiiiiEEENS1_10collective13CollectiveMmaINS1_35MainloopSm100TmaUmmaWarpSpecializedILi5ELi2ELi4ENS5_IJNS4_1CILi2EEENSA_ILi1EEESC_EEEEENS5_IJNSA_ILi256EEENSA_ILi128EEENSA_ILi64EEEEEEaNS5_IJlSC_lEEEaSJ_NS4_8TiledMMAINS4_8MMA_AtomIJNS4_21SM100_MMA_S8_2x1SM_SSIaaiLi256ELi128ELNS4_4UMMA5MajorE0ELSO_0ELNSN_8SaturateE0EEEEEENS4_6LayoutINS5_IJSC_SC_SC_EEENS5_IJNSA_ILi0EEESU_SU_EEEEENS5_IJNS4_10UnderscoreESX_SX_EEEEENS4_18SM100_TMA_2SM_LOADENS4_14ComposedLayoutINS4_7SwizzleILi2ELi4ELi3EEENS4_18smem_ptr_flag_bitsILi8EEENSS_INS5_IJNSA_ILi8EEESH_EEENS5_IJSH_SC_EEEEEEEvNS4_8identityES10_S1A_vS1B_EENS_8epilogue10collective18CollectiveEpilogueINS1D_23Sm100TmaWarpSpecializedILi2ELi2ELi64ELb0ELb0EEEJNS5_IJSG_SG_SH_EEENS5_IJNSS_ISG_SC_EENSS_ISH_SC_EEEEEaSJ_aSJ_NS1D_6fusion15FusionCallbacksIS1H_NS1M_17LinearCombinationIaiaiLNS_15FloatRoundStyleE2EEES1I_S1L_JEEENS4_5SM1004TMEM4LOAD26SM100_TMEM_LOAD_32dp32b64xENS4_13SM90_TMA_LOADES1A_NS4_39AutoVectorizingCopyWithAssumedAlignmentILi128EEENS4_14SM90_TMA_STOREES1A_S1Y_S1Y_EEEvvEEEEvNT_6ParamsE --------------------------
	.section	.text._ZN7cutlass13device_kernelINS_4gemm6kernel13GemmUniversalIN4cute5tupleIJiiiiEEENS1_10collective13CollectiveMmaINS1_35MainloopSm100TmaUmmaWarpSpecializedILi5ELi2ELi4ENS5_IJNS4_1CILi2EEENSA_ILi1EEESC_EEEEENS5_IJNSA_ILi256EEENSA_ILi128EEENSA_ILi64EEEEEEaNS5_IJlSC_lEEEaSJ_NS4_8TiledMMAINS4_8MMA_AtomIJNS4_21SM100_MMA_S8_2x1SM_SSIaaiLi256ELi128ELNS4_4UMMA5MajorE0ELSO_0ELNSN_8SaturateE0EEEEEENS4_6LayoutINS5_IJSC_SC_SC_EEENS5_IJNSA_ILi0EEESU_SU_EEEEENS5_IJNS4_10UnderscoreESX_SX_EEEEENS4_18SM100_TMA_2SM_LOADENS4_14ComposedLayoutINS4_7SwizzleILi2ELi4ELi3EEENS4_18smem_ptr_flag_bitsILi8EEENSS_INS5_IJNSA_ILi8EEESH_EEENS5_IJSH_SC_EEEEEEEvNS4_8identityES10_S1A_vS1B_EENS_8epilogue10collective18CollectiveEpilogueINS1D_23Sm100TmaWarpSpecializedILi2ELi2ELi64ELb0ELb0EEEJNS5_IJSG_SG_SH_EEENS5_IJNSS_ISG_SC_EENSS_ISH_SC_EEEEEaSJ_aSJ_NS1D_6fusion15FusionCallbacksIS1H_NS1M_17LinearCombinationIaiaiLNS_15FloatRoundStyleE2EEES1I_S1L_JEEENS4_5SM1004TMEM4LOAD26SM100_TMEM_LOAD_32dp32b64xENS4_13SM90_TMA_LOADES1A_NS4_39AutoVectorizingCopyWithAssumedAlignmentILi128EEENS4_14SM90_TMA_STOREES1A_S1Y_S1Y_EEEvvEEEEvNT_6ParamsE,"ax",@progbits
	.align	128
.text._ZN7cutlass13device_kernelINS_4gemm6kernel13GemmUniversalIN4cute5tupleIJiiiiEEENS1_10collective13CollectiveMmaINS1_35MainloopSm100TmaUmmaWarpSpecializedILi5ELi2ELi4ENS5_IJNS4_1CILi2EEENSA_ILi1EEESC_EEEEENS5_IJNSA_ILi256EEENSA_ILi128EEENSA_ILi64EEEEEEaNS5_IJlSC_lEEEaSJ_NS4_8TiledMMAINS4_8MMA_AtomIJNS4_21SM100_MMA_S8_2x1SM_SSIaaiLi256ELi128ELNS4_4UMMA5MajorE0ELSO_0ELNSN_8SaturateE0EEEEEENS4_6LayoutINS5_IJSC_SC_SC_EEENS5_IJNSA_ILi0EEESU_SU_EEEEENS5_IJNS4_10UnderscoreESX_SX_EEEEENS4_18SM100_TMA_2SM_LOADENS4_14ComposedLayoutINS4_7SwizzleILi2ELi4ELi3EEENS4_18smem_ptr_flag_bitsILi8EEENSS_INS5_IJNSA_ILi8EEESH_EEENS5_IJSH_SC_EEEEEEEvNS4_8identityES10_S1A_vS1B_EENS_8epilogue10collective18CollectiveEpilogueINS1D_23Sm100TmaWarpSpecializedILi2ELi2ELi64ELb0ELb0EEEJNS5_IJSG_SG_SH_EEENS5_IJNSS_ISG_SC_EENSS_ISH_SC_EEEEEaSJ_aSJ_NS1D_6fusion15FusionCallbacksIS1H_NS1M_17LinearCombinationIaiaiLNS_15FloatRoundStyleE2EEES1I_S1L_JEEENS4_5SM1004TMEM4LOAD26SM100_TMEM_LOAD_32dp32b64xENS4_13SM90_TMA_LOADES1A_NS4_39AutoVectorizingCopyWithAssumedAlignmentILi128EEENS4_14SM90_TMA_STOREES1A_S1Y_S1Y_EEEvvEEEEvNT_6ParamsE:
        .type           _ZN7cutlass13device_kernelINS_4gemm6kernel13GemmUniversalIN4cute5tupleIJiiiiEEENS1_10collective13CollectiveMmaINS1_35MainloopSm100TmaUmmaWarpSpecializedILi5ELi2ELi4ENS5_IJNS4_1CILi2EEENSA_ILi1EEESC_EEEEENS5_IJNSA_ILi256EEENSA_ILi128EEENSA_ILi64EEEEEEaNS5_IJlSC_lEEEaSJ_NS4_8TiledMMAINS4_8MMA_AtomIJNS4_21SM100_MMA_S8_2x1SM_SSIaaiLi256ELi128ELNS4_4UMMA5MajorE0ELSO_0ELNSN_8SaturateE0EEEEEENS4_6LayoutINS5_IJSC_SC_SC_EEENS5_IJNSA_ILi0EEESU_SU_EEEEENS5_IJNS4_10UnderscoreESX_SX_EEEEENS4_18SM100_TMA_2SM_LOADENS4_14ComposedLayoutINS4_7SwizzleILi2ELi4ELi3EEENS4_18smem_ptr_flag_bitsILi8EEENSS_INS5_IJNSA_ILi8EEESH_EEENS5_IJSH_SC_EEEEEEEvNS4_8identityES10_S1A_vS1B_EENS_8epilogue10collective18CollectiveEpilogueINS1D_23Sm100TmaWarpSpecializedILi2ELi2ELi64ELb0ELb0EEEJNS5_IJSG_SG_SH_EEENS5_IJNSS_ISG_SC_EENSS_ISH_SC_EEEEEaSJ_aSJ_NS1D_6fusion15FusionCallbacksIS1H_NS1M_17LinearCombinationIaiaiLNS_15FloatRoundStyleE2EEES1I_S1L_JEEENS4_5SM1004TMEM4LOAD26SM100_TMEM_LOAD_32dp32b64xENS4_13SM90_TMA_LOADES1A_NS4_39AutoVectorizingCopyWithAssumedAlignmentILi128EEENS4_14SM90_TMA_STOREES1A_S1Y_S1Y_EEEvvEEEEvNT_6ParamsE,@function
        .size           _ZN7cutlass13device_kernelINS_4gemm6kernel13GemmUniversalIN4cute5tupleIJiiiiEEENS1_10collective13CollectiveMmaINS1_35MainloopSm100TmaUmmaWarpSpecializedILi5ELi2ELi4ENS5_IJNS4_1CILi2EEENSA_ILi1EEESC_EEEEENS5_IJNSA_ILi256EEENSA_ILi128EEENSA_ILi64EEEEEEaNS5_IJlSC_lEEEaSJ_NS4_8TiledMMAINS4_8MMA_AtomIJNS4_21SM100_MMA_S8_2x1SM_SSIaaiLi256ELi128ELNS4_4UMMA5MajorE0ELSO_0ELNSN_8SaturateE0EEEEEENS4_6LayoutINS5_IJSC_SC_SC_EEENS5_IJNSA_ILi0EEESU_SU_EEEEENS5_IJNS4_10UnderscoreESX_SX_EEEEENS4_18SM100_TMA_2SM_LOADENS4_14ComposedLayoutINS4_7SwizzleILi2ELi4ELi3EEENS4_18smem_ptr_flag_bitsILi8EEENSS_INS5_IJNSA_ILi8EEESH_EEENS5_IJSH_SC_EEEEEEEvNS4_8identityES10_S1A_vS1B_EENS_8epilogue10collective18CollectiveEpilogueINS1D_23Sm100TmaWarpSpecializedILi2ELi2ELi64ELb0ELb0EEEJNS5_IJSG_SG_SH_EEENS5_IJNSS_ISG_SC_EENSS_ISH_SC_EEEEEaSJ_aSJ_NS1D_6fusion15FusionCallbacksIS1H_NS1M_17LinearCombinationIaiaiLNS_15FloatRoundStyleE2EEES1I_S1L_JEEENS4_5SM1004TMEM4LOAD26SM100_TMEM_LOAD_32dp32b64xENS4_13SM90_TMA_LOADES1A_NS4_39AutoVectorizingCopyWithAssumedAlignmentILi128EEENS4_14SM90_TMA_STOREES1A_S1Y_S1Y_EEEvvEEEEvNT_6ParamsE,(.L_x_166 - _ZN7cutlass13device_kernelINS_4gemm6kernel13GemmUniversalIN4cute5tupleIJiiiiEEENS1_10collective13CollectiveMmaINS1_35MainloopSm100TmaUmmaWarpSpecializedILi5ELi2ELi4ENS5_IJNS4_1CILi2EEENSA_ILi1EEESC_EEEEENS5_IJNSA_ILi256EEENSA_ILi128EEENSA_ILi64EEEEEEaNS5_IJlSC_lEEEaSJ_NS4_8TiledMMAINS4_8MMA_AtomIJNS4_21SM100_MMA_S8_2x1SM_SSIaaiLi256ELi128ELNS4_4UMMA5MajorE0ELSO_0ELNSN_8SaturateE0EEEEEENS4_6LayoutINS5_IJSC_SC_SC_EEENS5_IJNSA_ILi0EEESU_SU_EEEEENS5_IJNS4_10UnderscoreESX_SX_EEEEENS4_18SM100_TMA_2SM_LOADENS4_14ComposedLayoutINS4_7SwizzleILi2ELi4ELi3EEENS4_18smem_ptr_flag_bitsILi8EEENSS_INS5_IJNSA_ILi8EEESH_EEENS5_IJSH_SC_EEEEEEEvNS4_8identityES10_S1A_vS1B_EENS_8epilogue10collective18CollectiveEpilogueINS1D_23Sm100TmaWarpSpecializedILi2ELi2ELi64ELb0ELb0EEEJNS5_IJSG_SG_SH_EEENS5_IJNSS_ISG_SC_EENSS_ISH_SC_EEEEEaSJ_aSJ_NS1D_6fusion15FusionCallbacksIS1H_NS1M_17LinearCombinationIaiaiLNS_15FloatRoundStyleE2EEES1I_S1L_JEEENS4_5SM1004TMEM4LOAD26SM100_TMEM_LOAD_32dp32b64xENS4_13SM90_TMA_LOADES1A_NS4_39AutoVectorizingCopyWithAssumedAlignmentILi128EEENS4_14SM90_TMA_STOREES1A_S1Y_S1Y_EEEvvEEEEvNT_6ParamsE)
        .other          _ZN7cutlass13device_kernelINS_4gemm6kernel13GemmUniversalIN4cute5tupleIJiiiiEEENS1_10collective13CollectiveMmaINS1_35MainloopSm100TmaUmmaWarpSpecializedILi5ELi2ELi4ENS5_IJNS4_1CILi2EEENSA_ILi1EEESC_EEEEENS5_IJNSA_ILi256EEENSA_ILi128EEENSA_ILi64EEEEEEaNS5_IJlSC_lEEEaSJ_NS4_8TiledMMAINS4_8MMA_AtomIJNS4_21SM100_MMA_S8_2x1SM_SSIaaiLi256ELi128ELNS4_4UMMA5MajorE0ELSO_0ELNSN_8SaturateE0EEEEEENS4_6LayoutINS5_IJSC_SC_SC_EEENS5_IJNSA_ILi0EEESU_SU_EEEEENS5_IJNS4_10UnderscoreESX_SX_EEEEENS4_18SM100_TMA_2SM_LOADENS4_14ComposedLayoutINS4_7SwizzleILi2ELi4ELi3EEENS4_18smem_ptr_flag_bitsILi8EEENSS_INS5_IJNSA_ILi8EEESH_EEENS5_IJSH_SC_EEEEEEEvNS4_8identityES10_S1A_vS1B_EENS_8epilogue10collective18CollectiveEpilogueINS1D_23Sm100TmaWarpSpecializedILi2ELi2ELi64ELb0ELb0EEEJNS5_IJSG_SG_SH_EEENS5_IJNSS_ISG_SC_EENSS_ISH_SC_EEEEEaSJ_aSJ_NS1D_6fusion15FusionCallbacksIS1H_NS1M_17LinearCombinationIaiaiLNS_15FloatRoundStyleE2EEES1I_S1L_JEEENS4_5SM1004TMEM4LOAD26SM100_TMEM_LOAD_32dp32b64xENS4_13SM90_TMA_LOADES1A_NS4_39AutoVectorizingCopyWithAssumedAlignmentILi128EEENS4_14SM90_TMA_STOREES1A_S1Y_S1Y_EEEvvEEEEvNT_6ParamsE,@"STO_CUDA_ENTRY STV_DEFAULT"
_ZN7cutlass13device_kernelINS_4gemm6kernel13GemmUniversalIN4cute5tupleIJiiiiEEENS1_10collective13CollectiveMmaINS1_35MainloopSm100TmaUmmaWarpSpecializedILi5ELi2ELi4ENS5_IJNS4_1CILi2EEENSA_ILi1EEESC_EEEEENS5_IJNSA_ILi256EEENSA_ILi128EEENSA_ILi64EEEEEEaNS5_IJlSC_lEEEaSJ_NS4_8TiledMMAINS4_8MMA_AtomIJNS4_21SM100_MMA_S8_2x1SM_SSIaaiLi256ELi128ELNS4_4UMMA5MajorE0ELSO_0ELNSN_8SaturateE0EEEEEENS4_6LayoutINS5_IJSC_SC_SC_EEENS5_IJNSA_ILi0EEESU_SU_EEEEENS5_IJNS4_10UnderscoreESX_SX_EEEEENS4_18SM100_TMA_2SM_LOADENS4_14ComposedLayoutINS4_7SwizzleILi2ELi4ELi3EEENS4_18smem_ptr_flag_bitsILi8EEENSS_INS5_IJNSA_ILi8EEESH_EEENS5_IJSH_SC_EEEEEEEvNS4_8identityES10_S1A_vS1B_EENS_8epilogue10collective18CollectiveEpilogueINS1D_23Sm100TmaWarpSpecializedILi2ELi2ELi64ELb0ELb0EEEJNS5_IJSG_SG_SH_EEENS5_IJNSS_ISG_SC_EENSS_ISH_SC_EEEEEaSJ_aSJ_NS1D_6fusion15FusionCallbacksIS1H_NS1M_17LinearCombinationIaiaiLNS_15FloatRoundStyleE2EEES1I_S1L_JEEENS4_5SM1004TMEM4LOAD26SM100_TMEM_LOAD_32dp32b64xENS4_13SM90_TMA_LOADES1A_NS4_39AutoVectorizingCopyWithAssumedAlignmentILi128EEENS4_14SM90_TMA_STOREES1A_S1Y_S1Y_EEEvvEEEEvNT_6ParamsE:
[----:B------:R-:W1:Y:S01]  /*0000*/  LDC R1, c[0x0][0x37c] ;  /* 0x0000df00ff017b82 */ /* 0x000e620000000800 */
[----:B------:R-:W2:Y:S01]  /*0010*/  S2R R169, SR_TID.X ;  /* 0x0000000000a97919 */ /* 0x000ea20000002100 */
[----:B------:R-:W3:Y:S06]  /*0020*/  LDCU.64 UR6, c[0x0][0x890] ;  /* 0x00011200ff0677ac */ /* 0x000eec0008000a00 */
[----:B------:R-:W4:Y:S01]  /*0030*/  S2UR UR37, SR_CgaCtaId ;  /* 0x00000000002579c3 */ /* 0x000f220000008800 */
[----:B------:R-:W-:Y:S02]  /*0040*/  PRMT R153, RZ, 0x7610, R153 ;  /* 0x00007610ff997816 */ /* 0x000fe40000000099 */
[----:B------:R-:W-:Y:S01]  /*0050*/  ELECT P1, URZ, PT ;  /* 0x0000000000ff782f */ /* 0x000fe20003820000 */
[----:B------:R-:W1:Y:S01]  /*0060*/  LDCU.64 UR46, c[0x0][0x358] ;  /* 0x00006b00ff2e77ac */ /* 0x000e620008000a00 */
[----:B---3--:R-:W-:-:S04]  /*0070*/  UISETP.NE.U32.AND UP0, UPT, UR6, URZ, UPT ;  /* 0x000000ff0600728c */ /* 0x008fc8000bf05070 */
[----:B------:R-:W-:Y:S02]  /*0080*/  UISETP.NE.AND.EX UP0, UPT, UR7, URZ, UPT, UP0 ;  /* 0x000000ff0700728c */ /* 0x000fe4000bf05300 */
[----:B----4-:R-:W-:Y:S02]  /*0090*/  ULOP3.LUT UR5, UR37, 0x1, URZ, 0xc0, !UPT ;  /* 0x0000000125057892 */ /* 0x010fe4000f8ec0ff */
[----:B------:R-:W-:Y:S01]  /*00a0*/  ULOP3.LUT UR4, UR37, 0x1, URZ, 0x3c, !UPT ;  /* 0x0000000125047892 */ /* 0x000fe2000f8e3cff */
[----:B--2---:R-:W-:-:S05]  /*00b0*/  SHF.R.U32.HI R156, RZ, 0x5, R169 ;  /* 0x00000005ff9c7819 */ /* 0x004fca00000116a9 */
[----:B------:R-:W2:Y:S02]  /*00c0*/  SHFL.IDX PT, R0, R156, RZ, 0x1f ;  /* 0x00001fff9c007589 */ /* 0x000ea400000e0000 */
[----:B--2---:R-:W-:Y:S01]  /*00d0*/  R2UR UR10, R0 ;  /* 0x00000000000a72ca */ /* 0x004fe200000e0000 */
[----:B-1----:R-:W-:-:S14]  /*00e0*/  BRA.U UP0, `(.L_x_0) ;  /* 0x00000001002c7547 */ /* 0x002fdc000b800000 */
[----:B------:R-:W1:Y:S02]  /*00f0*/  LDCU.64 UR8, c[0x0][0x888] ;  /* 0x00011100ff0877ac */ /* 0x000e640008000a00 */
[----:B-1----:R-:W-:-:S04]  /*0100*/  UISETP.NE.U32.AND UP0, UPT, UR8, URZ, UPT ;  /* 0x000000ff0800728c */ /* 0x002fc8000bf05070 */
[----:B------:R-:W-:-:S09]  /*0110*/  UISETP.NE.AND.EX UP0, UPT, UR9, URZ, UPT, UP0 ;  /* 0x000000ff0900728c */ /* 0x000fd2000bf05300 */
[----:B------:R-:W-:Y:S05]  /*0120*/  BRA.U !UP0, `(.L_x_1) ;  /* 0x0000000108107547 */ /* 0x000fea000b800000 */
[----:B------:R-:W1:Y:S02]  /*0130*/  LDC.64 R82, c[0x0][0x888] ;  /* 0x00022200ff527b82 */ /* 0x000e640000000a00 */
[----:B-1----:R1:W5:Y:S01]  /*0140*/  LDG.E R82, desc[UR46][R82.64] ;  /* 0x0000002e52527981 */ /* 0x002362000c1e1900 */
[----:B------:R-:W-:Y:S01]  /*0150*/  HFMA2 R153, -RZ, RZ, 0, 5.9604644775390625e-08 ;  /* 0x00000001ff997431 */ /* 0x000fe200000001ff */
[----:B------:R-:W-:Y:S05]  /*0160*/  BRA `(.L_x_0) ;  /* 0x00000000000c7947 */ /* 0x000fea0003800000 */
.L_x_1:
[----:B------:R-:W1:Y:S01]  /*0170*/  LDCU UR8, c[0x0][0x880] ;  /* 0x00011000ff0877ac */ /* 0x000e620008000800 */
[----:B------:R-:W-:Y:S01]  /*0180*/  HFMA2 R153, -RZ, RZ, 0, 5.9604644775390625e-08 ;  /* 0x00000001ff997431 */ /* 0x000fe200000001ff */
[----:B-1----:R-:W-:-:S07]  /*0190*/  MOV R82, UR8 ;  /* 0x0000000800527c02 */ /* 0x002fce0008000f00 */
.L_x_0:
[----:B------:R-:W2:Y:S02]  /*01a0*/  LDCU.64 UR8, c[0x0][0x8b0] ;  /* 0x00011600ff0877ac */ /* 0x000ea40008000a00 */
[----:B--2---:R-:W-:-:S04]  /*01b0*/  UISETP.NE.U32.AND UP0, UPT, UR8, URZ, UPT ;  /* 0x000000ff0800728c */ /* 0x004fc8000bf05070 */
[----:B------:R-:W-:-:S09]  /*01c0*/  UISETP.NE.AND.EX UP0, UPT, UR9, URZ, UPT, UP0 ;  /* 0x000000ff0900728c */ /* 0x000fd2000bf05300 */
[----:B------:R-:W-:Y:S05]  /*01d0*/  BRA.U UP0, `(.L_x_2) ;  /* 0x0000000100247547 */ /* 0x000fea000b800000 */
[----:B------:R-:W2:Y:S02]  /*01e0*/  LDCU.64 UR8, c[0x0][0x8a8] ;  /* 0x00011500ff0877ac */ /* 0x000ea40008000a00 */
[----:B--2---:R-:W-:-:S04]  /*01f0*/  UISETP.NE.U32.AND UP0, UPT, UR8, URZ, UPT ;  /* 0x000000ff0800728c */ /* 0x004fc8000bf05070 */
[----:B------:R-:W-:-:S09]  /*0200*/  UISETP.NE.AND.EX UP0, UPT, UR9, URZ, UPT, UP0 ;  /* 0x000000ff0900728c */ /* 0x000fd2000bf05300 */
[----:B------:R-:W-:Y:S05]  /*0210*/  BRA.U !UP0, `(.L_x_3) ;  /* 0x00000001080c7547 */ /* 0x000fea000b800000 */
[----:B------:R-:W2:Y:S02]  /*0220*/  LDC.64 R78, c[0x0][0x8a8] ;  /* 0x00022a00ff4e7b82 */ /* 0x000ea40000000a00 */
[----:B--2---:R2:W5:Y:S01]  /*0230*/  LDG.E R78, desc[UR46][R78.64] ;  /* 0x0000002e4e4e7981 */ /* 0x004562000c1e1900 */
[----:B------:R-:W-:Y:S05]  /*0240*/  BRA `(.L_x_2) ;  /* 0x0000000000087947 */ /* 0x000fea0003800000 */
.L_x_3:
[----:B------:R-:W2:Y:S02]  /*0250*/  LDCU UR8, c[0x0][0x8a0] ;  /* 0x00011400ff0877ac */ /* 0x000ea40008000800 */
[----:B--2---:R-:W-:Y:S02]  /*0260*/  MOV R78, UR8 ;  /* 0x00000008004e7c02 */ /* 0x004fe40008000f00 */
.L_x_2:
[----:B------:R-:W-:Y:S01]  /*0270*/  IMAD.U32 R0, RZ, RZ, UR10 ;  /* 0x0000000aff007e24 */ /* 0x000fe2000f8e00ff */
[----:B------:R-:W-:Y:S04]  /*0280*/  BSSY.RECONVERGENT B0, `(.L_x_4) ;  /* 0x000000c000007945 */ /* 0x000fe80003800200 */
[C---:B------:R-:W-:Y:S02]  /*0290*/  ISETP.NE.OR P2, PT, R0.reuse, 0x1, !P1 ;  /* 0x000000010000780c */ /* 0x040fe40004f45670 */
[----:B------:R-:W-:-:S11]  /*02a0*/  ISETP.NE.OR P0, PT, R0, 0x3, !P1 ;  /* 0x000000030000780c */ /* 0x000fd60004f05670 */
[----:B------:R-:W-:Y:S05]  /*02b0*/  @P2 BRA `(.L_x_5) ;  /* 0x0000000000202947 */ /* 0x000fea0003800000 */
[----:B------:R-:W3:Y:S02]  /*02c0*/  LDCU.64 UR8, c[0x0][0x348] ;  /* 0x00006900ff0877ac */ /* 0x000ee40008000a00 */
[----:B---3--:R-:W-:Y:S02]  /*02d0*/  UIADD3 UR12, UP1, UPT, UR8, 0x80, URZ ;  /* 0x00000080080c7890 */ /* 0x008fe4000ff3e0ff */
[----:B------:R-:W-:Y:S02]  /*02e0*/  UIADD3 UR8, UP0, UPT, UR8, 0x180, URZ ;  /* 0x0000018008087890 */ /* 0x000fe4000ff1e0ff */
[----:B------:R-:W-:Y:S02]  /*02f0*/  UIADD3.X UR13, UPT, UPT, URZ, UR9, URZ, UP1, !UPT ;  /* 0x00000009ff0d7290 */ /* 0x000fe40008ffe4ff */
[----:B------:R-:W-:-:S07]  /*0300*/  UIADD3.X UR9, UPT, UPT, URZ, UR9, URZ, UP0, !UPT ;  /* 0x00000009ff097290 */ /* 0x000fce00087fe4ff */
[----:B------:R3:W-:Y:S02]  /*0310*/  UTMACCTL.PF [UR12] ;  /* 0x000000000c0079b9 */ /* 0x0007e40008040000 */
[----:B------:R3:W-:Y:S02]  /*0320*/  UTMACCTL.PF [UR8] ;  /* 0x00000000080079b9 */ /* 0x0007e40008040000 */
[----:B---3--:R-:W-:Y:S01]  /*0330*/  NOP ;  /* 0x0000000000007918 */ /* 0x008fe20000000000 */
.L_x_5:
[----:B------:R-:W-:Y:S05]  /*0340*/  BSYNC.RECONVERGENT B0 ;  /* 0x0000000000007941 */ /* 0x000fea0003800200 */
.L_x_4:
[----:B------:R-:W-:Y:S04]  /*0350*/  BSSY.RECONVERGENT B0, `(.L_x_6) ;  /* 0x000000a000007945 */ /* 0x000fe80003800200 */
        /* <DEDUP_REMOVED lines=9> */
.L_x_7:
[----:B------:R-:W-:Y:S05]  /*03f0*/  BSYNC.RECONVERGENT B0 ;  /* 0x0000000000007941 */ /* 0x000fea0003800200 */
.L_x_6:
[----:B------:R-:W3:Y:S01]  /*0400*/  LDCU.64 UR8, c[0x0][0x888] ;  /* 0x00011100ff0877ac */ /* 0x000ee20008000a00 */
[----:B------:R-:W-:Y:S02]  /*0410*/  UISETP.EQ.U32.AND UP1, UPT, UR6, URZ, UPT ;  /* 0x000000ff0600728c */ /* 0x000fe4000bf22070 */
[----:B------:R-:W-:Y:S02]  /*0420*/  UPLOP3.LUT UP5, UPT, UPT, UPT, UPT, 0x80, 0x8 ;  /* 0x000000000008789c */ /* 0x000fe40003faf070 */
[----:B---3--:R-:W-:-:S04]  /*0430*/  UISETP.NE.U32.AND UP0, UPT, UR8, URZ, UPT ;  /* 0x000000ff0800728c */ /* 0x008fc8000bf05070 */
[----:B------:R-:W-:-:S04]  /*0440*/  UISETP.NE.AND.EX UP0, UPT, UR9, URZ, UPT, UP0 ;  /* 0x000000ff0900728c */ /* 0x000fc8000bf05300 */
[----:B------:R-:W-:-:S04]  /*0450*/  UISETP.EQ.OR.EX UP2, UPT, UR7, URZ, !UP0, UP1 ;  /* 0x000000ff0700728c */ /* 0x000fc8000c742710 */
[----:B------:R-:W-:-:S05]  /*0460*/  UP2UR UR50, UPR, URZ, 0x4 ;  /* 0x00000004ff327883 */ /* 0x000fca0008000000 */
[----:B------:R-:W-:Y:S07]  /*0470*/  BRA.U !UP2, `(.L_x_8) ;  /* 0x000000010a207547 */ /* 0x000fee000b800000 */
[----:B-----5:R-:W-:Y:S01]  /*0480*/  R2UR UR8, R82 ;  /* 0x00000000520872ca */ /* 0x020fe200000e0000 */
[----:B------:R-:W-:Y:S02]  /*0490*/  UISETP.NE.U32.AND UP2, UPT, UR6, URZ, UPT ;  /* 0x000000ff0600728c */ /* 0x000fe4000bf45070 */
[----:B------:R-:W-:Y:S02]  /*04a0*/  USEL UR6, URZ, 0xffffffff, UP0 ;  /* 0xffffffffff067887 */ /* 0x000fe40008000000 */
[----:B------:R-:W-:-:S08]  /*04b0*/  UISETP.NE.AND.EX UP2, UPT, UR7, URZ, UPT, UP2 ;  /* 0x000000ff0700728c */ /* 0x000fd0000bf45320 */
[----:B------:R-:W-:-:S04]  /*04c0*/  UISETP.NE.AND UP1, UPT, UR8, URZ, UPT ;  /* 0x000000ff0800728c */ /* 0x000fc8000bf25270 */
[----:B------:R-:W-:-:S04]  /*04d0*/  @!UP2 USEL UR6, URZ, 0xffffffff, UP1 ;  /* 0xffffffffff06a887 */ /* 0x000fc80008800000 */
[----:B------:R-:W-:-:S04]  /*04e0*/  ULOP3.LUT UR6, UR6, 0x1, URZ, 0xc0, !UPT ;  /* 0x0000000106067892 */ /* 0x000fc8000f8ec0ff */
[----:B------:R-:W-:-:S11]  /*04f0*/  UISETP.NE.U32.AND UP5, UPT, UR6, 0x1, UPT ;  /* 0x000000010600788c */ /* 0x000fd6000bfa5070 */
.L_x_8:
[----:B------:R-:W3:Y:S01]  /*0500*/  SHFL.IDX PT, R0, R156, RZ, 0x1f ;  /* 0x00001fff9c007589 */ /* 0x000ee200000e0000 */
[----:B------:R-:W-:-:S04]  /*0510*/  UISETP.NE.AND UP1, UPT, UR10, 0x2, UPT ;  /* 0x000000020a00788c */ /* 0x000fc8000bf25270 */
[----:B------:R-:W-:Y:S02]  /*0520*/  UISETP.EQ.AND UP2, UPT, UR5, URZ, !UP1 ;  /* 0x000000ff0500728c */ /* 0x000fe4000cf42270 */
[----:B------:R-:W-:-:S04]  /*0530*/  USEL UR7, URZ, 0x1, UP1 ;  /* 0x00000001ff077887 */ /* 0x000fc80008800000 */
[----:B------:R-:W-:Y:S02]  /*0540*/  PLOP3.LUT P5, PT, P1, PT, UP2, 0x80, 0x8 ;  /* 0x000000000008781c */ /* 0x000fe40000faf028 */
[----:B---3--:R-:W-:-:S13]  /*0550*/  ISETP.NE.AND P0, PT, R0, RZ, PT ;  /* 0x000000ff0000720c */ /* 0x008fda0003f05270 */
[----:B------:R-:W-:Y:S05]  /*0560*/  @P0 BRA `(.L_x_9) ;  /* 0x00000000004c0947 */ /* 0x000fea0003800000 */
[----:B------:R-:W-:Y:S01]  /*0570*/  UMOV UR8, 0x400 ;  /* 0x0000040000087882 */ /* 0x000fe20000000000 */
[----:B------:R-:W-:Y:S01]  /*0580*/  UMOV UR6, 0x1 ;  /* 0x0000000100067882 */ /* 0x000fe20000000000 */
[----:B------:R-:W-:Y:S02]  /*0590*/  ULEA UR8, UR37, UR8, 0x18 ;  /* 0x0000000825087291 */ /* 0x000fe4000f8ec0ff */
[----:B------:R-:W-:-:S04]  /*05a0*/  UIADD3 UR12, UPT, UPT, -UR6, 0x100000, URZ ;  /* 0x00100000060c7890 */ /* 0x000fc8000fffe1ff */
[----:B------:R-:W-:Y:S02]  /*05b0*/  USHF.L.U32 UR13, UR12, 0xb, URZ ;  /* 0x0000000b0c0d7899 */ /* 0x000fe400080006ff */
[----:B------:R-:W-:Y:S01]  /*05c0*/  USHF.L.U32 UR12, UR12, 0x1, URZ ;  /* 0x000000010c0c7899 */ /* 0x000fe200080006ff */
[----:B------:R-:W-:Y:S01]  /*05d0*/  ELECT P0, URZ, PT ;  /* 0x0000000000ff782f */ /* 0x000fe20003800000 */
[----:B------:R-:W3:Y:S10]  /*05e0*/  FENCE.VIEW.ASYNC.S ;  /* 0x00000000000073c6 */ /* 0x000ef40000000000 */
[----:B---3--:R3:W4:Y:S01]  /*05f0*/  SYNCS.EXCH.64 URZ, [UR8], UR12 ;  /* 0x0000000c08ff75b2 */ /* 0x0087220008000100 */
[----:B------:R3:W1:Y:S01]  /*0600*/  SYNCS.EXCH.64 URZ, [UR8+0x28], UR12 ;  /* 0x0000280c08ff75b2 */ /* 0x0006620008000100 */
        /* <DEDUP_REMOVED lines=8> */
[----:B------:R-:W-:Y:S01]  /*0690*/  NOP ;  /* 0x0000000000007918 */ /* 0x000fe20000000000 */
.L_x_9:
[----:B------:R-:W2:Y:S01]  /*06a0*/  SHFL.IDX PT, R0, R156, RZ, 0x1f ;  /* 0x00001fff9c007589 */ /* 0x000ea200000e0000 */
[----:B------:R-:W-:Y:S01]  /*06b0*/  NOP ;  /* 0x0000000000007918 */ /* 0x000fe20000000000 */
[----:B--2---:R-:W-:-:S13]  /*06c0*/  ISETP.NE.AND P0, PT, R0, 0x1, PT ;  /* 0x000000010000780c */ /* 0x004fda0003f05270 */
[----:B------:R-:W-:Y:S05]  /*06d0*/  @P0 BRA `(.L_x_10) ;  /* 0x0000000000440947 */ /* 0x000fea0003800000 */
[----:B------:R-:W-:Y:S01]  /*06e0*/  UMOV UR9, 0x400 ;  /* 0x0000040000097882 */ /* 0x000fe20000000000 */
[----:B---3--:R-:W-:Y:S01]  /*06f0*/  UMOV UR8, 0x20 ;  /* 0x0000002000087882 */ /* 0x008fe20000000000 */
[----:B------:R-:W-:Y:S01]  /*0700*/  UMOV UR6, 0x80 ;  /* 0x0000008000067882 */ /* 0x000fe20000000000 */
[----:B------:R-:W-:Y:S02]  /*0710*/  ULEA UR9, UR37, UR9, 0x18 ;  /* 0x0000000925097291 */ /* 0x000fe4000f8ec0ff */
[----:B------:R-:W-:-:S04]  /*0720*/  UIADD3 UR12, UPT, UPT, -UR8, 0x100000, URZ ;  /* 0x00100000080c7890 */ /* 0x000fc8000fffe1ff */
[----:B------:R-:W-:Y:S02]  /*0730*/  USHF.L.U32 UR13, UR12, 0xb, URZ ;  /* 0x0000000b0c0d7899 */ /* 0x000fe400080006ff */
[----:B------:R-:W-:Y:S02]  /*0740*/  USHF.L.U32 UR12, UR12, 0x1, URZ ;  /* 0x000000010c0c7899 */ /* 0x000fe400080006ff */
[----:B------:R-:W-:-:S04]  /*0750*/  UIADD3 UR14, UPT, UPT, -UR6, 0x100000, URZ ;  /* 0x00100000060e7890 */ /* 0x000fc8000fffe1ff */
[----:B------:R-:W-:Y:S02]  /*0760*/  USHF.L.U32 UR15, UR14, 0xb, URZ ;  /* 0x0000000b0e0f7899 */ /* 0x000fe400080006ff */
[----:B------:R-:W-:Y:S01]  /*0770*/  USHF.L.U32 UR14, UR14, 0x1, URZ ;  /* 0x000000010e0e7899 */ /* 0x000fe200080006ff */
[----:B------:R-:W-:Y:S01]  /*0780*/  ELECT P0, URZ, PT ;  /* 0x0000000000ff782f */ /* 0x000fe20003800000 */
[----:B------:R-:W2:Y:S02]  /*0790*/  FENCE.VIEW.ASYNC.S ;  /* 0x00000000000073c6 */ /* 0x000ea40000000000 */
[----:B--2---:R2:W3:Y:S08]  /*07a0*/  SYNCS.EXCH.64 URZ, [UR9+0x50], UR12 ;  /* 0x0000500c09ff75b2 */ /* 0x0044f00008000100 */
[----:B------:R2:W1:Y:S01]  /*07b0*/  SYNCS.EXCH.64 URZ, [UR9+0x60], UR14 ;  /* 0x0000600e09ff75b2 */ /* 0x0004620008000100 */
[----:B------:R2:W1:Y:S01]  /*07c0*/  SYNCS.EXCH.64 URZ, [UR9+0x58], UR12 ;  /* 0x0000580c09ff75b2 */ /* 0x0004620008000100 */
[----:B------:R2:W1:Y:S01]  /*07d0*/  SYNCS.EXCH.64 URZ, [UR9+0x68], UR14 ;  /* 0x0000680e09ff75b2 */ /* 0x0004620008000100 */
[----:B------:R-:W-:Y:S01]  /*07e0*/  NOP ;  /* 0x0000000000007918 */ /* 0x000fe20000000000 */
.L_x_10:
[----:B------:R-:W4:Y:S01]  /*07f0*/  SHFL.IDX PT, R0, R156, RZ, 0x1f ;  /* 0x00001fff9c007589 */ /* 0x000f2200000e0000 */
[----:B------:R-:W-:Y:S01]  /*0800*/  NOP ;  /* 0x0000000000007918 */ /* 0x000fe20000000000 */
[----:B----4-:R-:W-:-:S13]  /*0810*/  ISETP.NE.AND P0, PT, R0, 0x3, PT ;  /* 0x000000030000780c */ /* 0x010fda0003f05270 */
[----:B------:R-:W-:Y:S05]  /*0820*/  @P0 BRA `(.L_x_11) ;  /* 0x00000000002c0947 */ /* 0x000fea0003800000 */
[----:B---3--:R-:W-:Y:S01]  /*0830*/  UMOV UR8, 0x400 ;  /* 0x0000040000087882 */ /* 0x008fe20000000000 */
[----:B------:R-:W-:Y:S01]  /*0840*/  UMOV UR6, 0x20 ;  /* 0x0000002000067882 */ /* 0x000fe20000000000 */
[----:B------:R-:W-:Y:S02]  /*0850*/  ULEA UR8, UR37, UR8, 0x18 ;  /* 0x0000000825087291 */ /* 0x000fe4000f8ec0ff */
[----:B--2---:R-:W-:-:S04]  /*0860*/  UIADD3 UR12, UPT, UPT, -UR6, 0x100000, URZ ;  /* 0x00100000060c7890 */ /* 0x004fc8000fffe1ff */
[----:B------:R-:W-:Y:S02]  /*0870*/  USHF.L.U32 UR13, UR12, 0xb, URZ ;  /* 0x0000000b0c0d7899 */ /* 0x000fe400080006ff */
[----:B------:R-:W-:Y:S01]  /*0880*/  USHF.L.U32 UR12, UR12, 0x1, URZ ;  /* 0x000000010c0c7899 */ /* 0x000fe200080006ff */
[----:B------:R-:W-:Y:S01]  /*0890*/  ELECT P0, URZ, PT ;  /* 0x0000000000ff782f */ /* 0x000fe20003800000 */
[----:B------:R-:W2:Y:S10]  /*08a0*/  FENCE.VIEW.ASYNC.S ;  /* 0x00000000000073c6 */ /* 0x000eb40000000000 */
[----:B--2---:R4:W2:Y:S01]  /*08b0*/  SYNCS.EXCH.64 URZ, [UR8+0x70], UR12 ;  /* 0x0000700c08ff75b2 */ /* 0x0048a20008000100 */
[----:B------:R4:W3:Y:S02]  /*08c0*/  SYNCS.EXCH.64 URZ, [UR8+0x78], UR12 ;  /* 0x0000780c08ff75b2 */ /* 0x0008e40008000100 */
[----:B----4-:R-:W-:Y:S01]  /*08d0*/  NOP ;  /* 0x0000000000007918 */ /* 0x010fe20000000000 */
.L_x_11:
[----:B------:R-:W4:Y:S01]  /*08e0*/  SHFL.IDX PT, R0, R156, RZ, 0x1f ;  /* 0x00001fff9c007589 */ /* 0x000f2200000e0000 */
[----:B------:R-:W-:Y:S01]  /*08f0*/  NOP ;  /* 0x0000000000007918 */ /* 0x000fe20000000000 */
[----:B----4-:R-:W-:-:S13]  /*0900*/  ISETP.NE.AND P0, PT, R0, 0x4, PT ;  /* 0x000000040000780c */ /* 0x010fda0003f05270 */
[----:B------:R-:W-:Y:S05]  /*0910*/  @P0 BRA `(.L_x_12) ;  /* 0x0000000000480947 */ /* 0x000fea0003800000 */
[----:B--2---:R-:W-:Y:S01]  /*0920*/  UMOV UR9, 0x1e0 ;  /* 0x000001e000097882 */ /* 0x004fe20000000000 */
[----:B---3--:R-:W-:Y:S01]  /*0930*/  UMOV UR8, 0x400 ;  /* 0x0000040000087882 */ /* 0x008fe20000000000 */
[----:B------:R-:W-:Y:S01]  /*0940*/  USEL UR9, UR9, 0x1a0, UP5 ;  /* 0x000001a009097887 */ /* 0x000fe2000a800000 */
        /* <DEDUP_REMOVED lines=10> */
[----:B--2---:R4:W2:Y:S08]  /*09f0*/  SYNCS.EXCH.64 URZ, [UR8+0x80], UR12 ;  /* 0x0000800c08ff75b2 */ /* 0x0048b00008000100 */
[----:B------:R4:W3:Y:S01]  /*0a00*/  SYNCS.EXCH.64 URZ, [UR8+0x90], UR14 ;  /* 0x0000900e08ff75b2 */ /* 0x0008e20008000100 */
[----:B------:R4:W1:Y:S01]  /*0a10*/  SYNCS.EXCH.64 URZ, [UR8+0x88], UR12 ;  /* 0x0000880c08ff75b2 */ /* 0x0008620008000100 */
[----:B------:R4:W1:Y:S02]  /*0a20*/  SYNCS.EXCH.64 URZ, [UR8+0x98], UR14 ;  /* 0x0000980e08ff75b2 */ /* 0x0008640008000100 */
[----:B----4-:R-:W-:Y:S01]  /*0a30*/  NOP ;  /* 0x0000000000007918 */ /* 0x010fe20000000000 */
.L_x_12:
[----:B------:R-:W4:Y:S01]  /*0a40*/  SHFL.IDX PT, R0, R156, RZ, 0x1f ;  /* 0x00001fff9c007589 */ /* 0x000f2200000e0000 */
[----:B------:R-:W-:Y:S01]  /*0a50*/  NOP ;  /* 0x0000000000007918 */ /* 0x000fe20000000000 */
[----:B----4-:R-:W-:-:S13]  /*0a60*/  ISETP.NE.AND P0, PT, R0, 0x5, PT ;  /* 0x000000050000780c */ /* 0x010fda0003f05270 */
[----:B------:R-:W-:Y:S05]  /*0a70*/  @P0 BRA `(.L_x_13) ;  /* 0x0000000000540947 */ /* 0x000fea0003800000 */
[----:B--2---:R-:W-:Y:S01]  /*0a80*/  UMOV UR9, 0x400 ;  /* 0x0000040000097882 */ /* 0x004fe20000000000 */
        /* <DEDUP_REMOVED lines=14> */
[----:B------:R4:W1:Y:S01]  /*0b70*/  SYNCS.EXCH.64 URZ, [UR9+0xc8], UR14 ;  /* 0x0000c80e09ff75b2 */ /* 0x0008620008000100 */
[----:B------:R4:W1:Y:S01]  /*0b80*/  SYNCS.EXCH.64 URZ, [UR9+0xb0], UR12 ;  /* 0x0000b00c09ff75b2 */ /* 0x0008620008000100 */
[----:B------:R4:W1:Y:S01]  /*0b90*/  SYNCS.EXCH.64 URZ, [UR9+0xd0], UR14 ;  /* 0x0000d00e09ff75b2 */ /* 0x0008620008000100 */
[----:B------:R4:W1:Y:S01]  /*0ba0*/  SYNCS.EXCH.64 URZ, [UR9+0xb8], UR12 ;  /* 0x0000b80c09ff75b2 */ /* 0x0008620008000100 */
[----:B------:R4:W1:Y:S02]  /*0bb0*/  SYNCS.EXCH.64 URZ, [UR9+0xd8], UR14 ;  /* 0x0000d80e09ff75b2 */ /* 0x0008640008000100 */
[----:B----4-:R-:W-:Y:S01]  /*0bc0*/  NOP ;  /* 0x0000000000007918 */ /* 0x010fe20000000000 */
.L_x_13:
[----:B------:R-:W4:Y:S01]  /*0bd0*/  SHFL.IDX PT, R0, R156, RZ, 0x1f ;  /* 0x00001fff9c007589 */ /* 0x000f2200000e0000 */
[----:B------:R-:W-:Y:S01]  /*0be0*/  ISETP.NE.OR P1, PT, RZ, UR10, !P1 ;  /* 0x0000000aff007c0c */ /* 0x000fe2000cf25670 */
        /* <DEDUP_REMOVED lines=12> */
[----:B------:R4:W3:Y:S01]  /*0cb0*/  SYNCS.EXCH.64 URZ, [UR8+0xf0], UR12 ;  /* 0x0000f00c08ff75b2 */ /* 0x0008e20008000100 */
[----:B------:R4:W1:Y:S01]  /*0cc0*/  SYNCS.EXCH.64 URZ, [UR8+0xe8], UR12 ;  /* 0x0000e80c08ff75b2 */ /* 0x0008620008000100 */
[----:B------:R4:W1:Y:S02]  /*0cd0*/  SYNCS.EXCH.64 URZ, [UR8+0xf8], UR12 ;  /* 0x0000f80c08ff75b2 */ /* 0x0008640008000100 */
[----:B----4-:R-:W-:Y:S01]  /*0ce0*/  NOP ;  /* 0x0000000000007918 */ /* 0x010fe20000000000 */
.L_x_14:
[----:B------:R-:W-:Y:S01]  /*0cf0*/  VOTEU.ALL UP1, P1 ;  /* 0x0000000000ff7886 */ /* 0x000fe20000820000 */
[----:B---3--:R-:W3:Y:S01]  /*0d00*/  LDCU UR8, c[0x0][0x36c] ;  /* 0x00006d80ff0877ac */ /* 0x008ee20008000800 */
[----:B------:R-:W-:Y:S01]  /*0d10*/  NOP ;  /* 0x0000000000007918 */ /* 0x000fe20000000000 */
[----:B------:R-:W-:Y:S01]  /*0d20*/  LOP3.LUT R10, R169, 0x1f, RZ, 0xc0, !PT ;  /* 0x0000001fa90a7812 */ /* 0x000fe200078ec0ff */
[----:B--2---:R-:W-:Y:S01]  /*0d30*/  UMOV UR12, 0x20 ;  /* 0x00000020000c7882 */ /* 0x004fe20000000000 */
[----:B------:R-:W-:Y:S01]  /*0d40*/  @!UP1 UMOV UR6, 0x400 ;  /* 0x0000040000069882 */ /* 0x000fe20000000000 */
[----:B------:R-:W-:-:S04]  /*0d50*/  @!UP1 UIADD3 UR12, UPT, UPT, -UR12, 0x100000, URZ ;  /* 0x001000000c0c9890 */ /* 0x000fc8000fffe1ff */
[----:B------:R-:W-:Y:S02]  /*0d60*/  @!UP1 USHF.L.U32 UR13, UR12, 0xb, URZ ;  /* 0x0000000b0c0d9899 */ /* 0x000fe400080006ff */
[----:B------:R-:W-:Y:S02]  /*0d70*/  @!UP1 USHF.L.U32 UR12, UR12, 0x1, URZ ;  /* 0x000000010c0c9899 */ /* 0x000fe400080006ff */
[----:B------:R-:W-:Y:S01]  /*0d80*/  @!UP1 ULEA UR6, UR37, UR6, 0x18 ;  /* 0x0000000625069291 */ /* 0x000fe2000f8ec0ff */
[----:B------:R-:W-:Y:S01]  /*0d90*/  VOTEU.ALL UP1, P1 ;  /* 0x0000000000ff7886 */ /* 0x000fe20000820000 */
[----:B------:R-:W-:Y:S01]  /*0da0*/  UISETP.NE.AND UP4, UPT, UR10, URZ, UPT ;  /* 0x000000ff0a00728c */ /* 0x000fe2000bf85270 */
[----:B------:R-:W2:Y:S09]  /*0db0*/  FENCE.VIEW.ASYNC.S ;  /* 0x00000000000073c6 */ /* 0x000eb20000000000 */
[----:B--2---:R2:W4:Y:S01]  /*0dc0*/  @!UP1 SYNCS.EXCH.64 URZ, [UR6+0x100], UR12 ;  /* 0x0001000c06ff95b2 */ /* 0x0045220008000100 */
[----:B---3--:R-:W-:-:S09]  /*0dd0*/  UISETP.EQ.U32.AND UP1, UPT, UR8, 0x1, UPT ;  /* 0x000000010800788c */ /* 0x008fd2000bf22070 */
[----:B------:R-:W-:Y:S05]  /*0de0*/  BRA.U !UP1, `(.L_x_15) ;  /* 0x0000000109087547 */ /* 0x000fea000b800000 */
[----:B-1--4-:R-:W-:Y:S01]  /*0df0*/  UCGABAR_ARV ;  /* 0x00000000000079c7 */ /* 0x012fe20008000000 */
[----:B------:R-:W-:Y:S05]  /*0e00*/  BRA `(.L_x_16) ;  /* 0x0000000000047947 */ /* 0x000fea0003800000 */
.L_x_15:
[----:B-1--4-:R-:W-:Y:S01]  /*0e10*/  NOP ;  /* 0x0000000000007918 */ /* 0x012fe20000000000 */
.L_x_16:
[----:B------:R-:W1:Y:S01]  /*0e20*/  S2R R11, SR_CTAID.X ;  /* 0x00000000000b7919 */ /* 0x000e620000002500 */
[----:B------:R-:W-:-:S05]  /*0e30*/  CS2R.32 R154, SR_CgaSize ;  /* 0x00000000009a7805 */ /* 0x000fca0000008a00 */
[----:B------:R-:W-:-:S05]  /*0e40*/  IMAD R154, R154, -0xa0, RZ ;  /* 0xffffff609a9a7824 */ /* 0x000fca00078e02ff */
[----:B------:R-:W-:-:S14]  /*0e50*/  R2UR UR8, R154 ;  /* 0x000000009a0872ca */ /* 0x000fdc00000e0000 */
[----:B------:R-:W3:Y:S01]  /*0e60*/  LDCU UR8, c[0x0][UR8+0x2b0] ;  /* 0x00005600080877ac */ /* 0x000ee20008000800 */
[----:B------:R-:W-:-:S05]  /*0e70*/  CS2R.32 R0, SR_CgaSize ;  /* 0x0000000000007805 */ /* 0x000fca0000008a00 */
[----:B------:R-:W-:-:S06]  /*0e80*/  IMAD R0, R0, -0xa0, RZ ;  /* 0xffffff6000007824 */ /* 0x000fcc00078e02ff */
[----:B------:R-:W4:Y:S01]  /*0e90*/  LDC R0, c[0x0][R0+0x2a0] ;  /* 0x0000a80000007b82 */ /* 0x000f220000000800 */
[----:B------:R-:W-:Y:S01]  /*0ea0*/  PRMT R8, RZ, 0x7610, R8 ;  /* 0x00007610ff087816 */ /* 0x000fe20000000008 */
[----:B------:R-:W3:Y:S01]  /*0eb0*/  S2R R20, SR_CTAID.Y ;  /* 0x0000000000147919 */ /* 0x000ee20000002600 */
[----:B------:R-:W-:-:S05]  /*0ec0*/  CS2R.32 R154, SR_CgaSize ;  /* 0x00000000009a7805 */ /* 0x000fca0000008a00 */
[----:B------:R-:W-:-:S05]  /*0ed0*/  IMAD R154, R154, -0xa0, RZ ;  /* 0xffffff609a9a7824 */ /* 0x000fca00078e02ff */
[----:B--2---:R-:W-:-:S14]  /*0ee0*/  R2UR UR6, R154 ;  /* 0x000000009a0672ca */ /* 0x004fdc00000e0000 */
[----:B------:R-:W2:Y:S01]  /*0ef0*/  LDCU UR6, c[0x0][UR6+0x2b4] ;  /* 0x00005680060677ac */ /* 0x000ea20008000800 */
[----:B------:R-:W-:Y:S01]  /*0f00*/  UISETP.NE.AND UP2, UPT, UR10, 0x2, UPT ;  /* 0x000000020a00788c */ /* 0x000fe2000bf45270 */
[----:B------:R-:W3:Y:S01]  /*0f10*/  LDC R9, c[0x0][0xb24] ;  /* 0x0002c900ff097b82 */ /* 0x000ee20000000800 */
[----:B------:R-:W-:-:S05]  /*0f20*/  CS2R.32 R152, SR_CgaSize ;  /* 0x0000000000987805 */ /* 0x000fca0000008a00 */
[----:B------:R-:W-:-:S06]  /*0f30*/  IMAD R152, R152, -0xa0, RZ ;  /* 0xffffff6098987824 */ /* 0x000fcc00078e02ff */
[----:B------:R-:W4:Y:S08]  /*0f40*/  LDC R152, c[0x0][R152+0x2a4] ;  /* 0x0000a90098987b82 */ /* 0x000f300000000800 */
[----:B------:R-:W4:Y:S01]  /*0f50*/  LDC R72, c[0x0][0xb24] ;  /* 0x0002c900ff487b82 */ /* 0x000f220000000800 */
[----:B-1----:R-:W-:Y:S01]  /*0f60*/  I2FP.F32.U32 R4, R11 ;  /* 0x0000000b00047245 */ /* 0x002fe20000201000 */
[----:B------:R-:W-:-:S06]  /*0f70*/  IMAD.MOV.U32 R21, RZ, RZ, R11 ;  /* 0x000000ffff157224 */ /* 0x000fcc00078e000b */
[----:B------:R-:W1:Y:S01]  /*0f80*/  S2UR UR36, SR_CTAID.Z ;  /* 0x00000000002479c3 */ /* 0x000e620000002700 */
[----:B---3--:R-:W-:Y:S02]  /*0f90*/  ISETP.GE.AND P0, PT, R9, 0x1, PT ;  /* 0x000000010900780c */ /* 0x008fe40003f06270 */
[----:B------:R-:W-:Y:S01]  /*0fa0*/  I2FP.F32.U32 R2, R20 ;  /* 0x0000001400027245 */ /* 0x000fe20000201000 */
[----:B------:R-:W-:-:S04]  /*0fb0*/  FMUL R4, R4, UR8 ;  /* 0x0000000804047c20 */ /* 0x000fc80008400000 */
[----:B--2---:R-:W-:Y:S01]  /*0fc0*/  FMUL R2, R2, UR6 ;  /* 0x0000000602027c20 */ /* 0x004fe20008400000 */
[----:B------:R-:W2:Y:S01]  /*0fd0*/  F2I.U32.TRUNC.NTZ R154, R4 ;  /* 0x00000004009a7305 */ /* 0x000ea2000020f000 */
[----:B------:R-:W3:Y:S07]  /*0fe0*/  LDCU UR6, c[0x0][0xb30] ;  /* 0x00016600ff0677ac */ /* 0x000eee0008000800 */
[----:B------:R-:W1:Y:S01]  /*0ff0*/  F2I.U32.TRUNC.NTZ R3, R2 ;  /* 0x0000000200037305 */ /* 0x000e62000020f000 */
[----:B--2---:R-:W-:-:S04]  /*1000*/  IMAD.MOV R154, RZ, RZ, -R154 ;  /* 0x000000ffff9a7224 */ /* 0x004fc800078e0a9a */
[----:B----4-:R-:W-:Y:S01]  /*1010*/  IMAD R154, R0, R154, R11 ;  /* 0x0000009a009a7224 */ /* 0x010fe200078e020b */
[----:B------:R-:W-:Y:S01]  /*1020*/  PRMT R0, RZ, 0x7610, R0 ;  /* 0x00007610ff007816 */ /* 0x000fe20000000000 */
[----:B---3--:R-:W-:Y:S01]  /*1030*/  UISETP.NE.AND UP3, UPT, UR6, 0x1, UPT ;  /* 0x000000010600788c */ /* 0x008fe2000bf65270 */
[----:B-1----:R-:W-:-:S05]  /*1040*/  IADD3 R3, PT, PT, -R3, RZ, RZ ;  /* 0x000000ff03037210 */ /* 0x002fca0007ffe1ff */
[----:B------:R-:W-:Y:S01]  /*1050*/  IMAD R152, R152, R3, R20 ;  /* 0x0000000398987224 */ /* 0x000fe200078e0214 */
[----:B------:R-:W-:Y:S06]  /*1060*/  BRA.U UP4, `(.L_x_17) ;  /* 0x0000000104247547 */ /* 0x000fec000b800000 */
[----:B------:R-:W-:Y:S01]  /*1070*/  ISETP.NE.AND P1, PT, R152, RZ, PT ;  /* 0x000000ff9800720c */ /* 0x000fe20003f25270 */
[----:B------:R-:W-:Y:S01]  /*1080*/  IMAD.MOV.U32 R0, RZ, RZ, 0x3 ;  /* 0x00000003ff007424 */ /* 0x000fe200078e00ff */
[C---:B------:R-:W-:Y:S02]  /*1090*/  LOP3.LUT R3, R154.reuse, 0xfffffffe, RZ, 0xc0, !PT ;  /* 0xfffffffe9a037812 */ /* 0x040fe400078ec0ff */
[----:B------:R-:W-:Y:S02]  /*10a0*/  ISETP.LT.U32.OR P1, PT, R154, 0x2, !P1 ;  /* 0x000000029a00780c */ /* 0x000fe40004f21470 */
[----:B------:R-:W-:Y:S02]  /*10b0*/  SHF.L.U32 R0, R0, R3, RZ ;  /* 0x0000000300007219 */ /* 0x000fe400000006ff */
[----:B------:R-:W-:Y:S02]  /*10c0*/  SEL R5, RZ, 0x1, !P1 ;  /* 0x00000001ff057807 */ /* 0x000fe40004800000 */
[----:B------:R-:W-:-:S05]  /*10d0*/  SEL R2, RZ, 0x2, !P1 ;  /* 0x00000002ff027807 */ /* 0x000fca0004800000 */
[----:B------:R-:W-:-:S05]  /*10e0*/  IMAD.IADD R2, R5, 0x1, R2 ;  /* 0x0000000105027824 */ /* 0x000fca00078e0202 */
[----:B------:R-:W-:Y:S02]  /*10f0*/  PRMT R8, R2, 0x7610, R8 ;  /* 0x0000761002087816 */ /* 0x000fe40000000008 */
.L_x_17:
[----:B------:R-:W-:Y:S05]  /*1100*/  @!P0 BRA `(.L_x_18) ;  /* 0x0000000000b88947 */ /* 0x000fea0003800000 */
[----:B------:R-:W1:Y:S01]  /*1110*/  LDC.64 R4, c[0x0][0xb18] ;  /* 0x0002c600ff047b82 */ /* 0x000e620000000a00 */
[----:B------:R-:W-:-:S07]  /*1120*/  ISETP.NE.AND P0, PT, R9, 0x1, PT ;  /* 0x000000010900780c */ /* 0x000fce0003f05270 */
[----:B------:R-:W2:Y:S08]  /*1130*/  LDC R14, c[0x0][0xb0c] ;  /* 0x0002c300ff0e7b82 */ /* 0x000eb00000000800 */
[----:B------:R-:W3:Y:S08]  /*1140*/  LDC R13, c[0x0][0x370] ;  /* 0x0000dc00ff0d7b82 */ /* 0x000ef00000000800 */
[----:B------:R-:W4:Y:S01]  /*1150*/  LDC R16, c[0x0][0x374] ;  /* 0x0000dd00ff107b82 */ /* 0x000f220000000800 */
[----:B-1----:R-:W-:-:S07]  /*1160*/  ISETP.NE.AND P1, PT, R4, 0x1, PT ;  /* 0x000000010400780c */ /* 0x002fce0003f25270 */
[----:B------:R-:W3:Y:S01]  /*1170*/  LDC.64 R6, c[0x0][0xb10] ;  /* 0x0002c400ff067b82 */ /* 0x000ee20000000a00 */
[----:B--2---:R-:W-:-:S07]  /*1180*/  ISETP.NE.AND P2, PT, R14, 0x1, PT ;  /* 0x000000010e00780c */ /* 0x004fce0003f45270 */
[----:B------:R-:W1:Y:S08]  /*1190*/  LDC R12, c[0x0][0xb20] ;  /* 0x0002c800ff0c7b82 */ /* 0x000e700000000800 */
[----:B------:R-:W2:Y:S01]  /*11a0*/  LDC.64 R2, c[0x0][0xb28] ;  /* 0x0002ca00ff027b82 */ /* 0x000ea20000000a00 */
[----:B----4-:R-:W-:-:S04]  /*11b0*/  IMAD.HI.U32 R15, R16, R5, RZ ;  /* 0x00000005100f7227 */ /* 0x010fc800078e00ff */
[----:B------:R-:W-:-:S04]  /*11c0*/  IMAD.HI.U32 R5, R20, R5, RZ ;  /* 0x0000000514057227 */ /* 0x000fc800078e00ff */
[----:B---3--:R-:W-:-:S04]  /*11d0*/  IMAD.HI.U32 R18, R13, R6, RZ ;  /* 0x000000060d127227 */ /* 0x008fc800078e00ff */
[C---:B------:R-:W-:Y:S01]  /*11e0*/  IMAD.HI.U32 R22, R11.reuse, R6, RZ ;  /* 0x000000060b167227 */ /* 0x040fe200078e00ff */
[-C--:B------:R-:W-:Y:S02]  /*11f0*/  @P2 SHF.R.U32.HI R13, RZ, R7.reuse, R18 ;  /* 0x00000007ff0d2219 */ /* 0x080fe40000011612 */
[-C--:B-1----:R-:W-:Y:S02]  /*1200*/  @P1 SHF.R.U32.HI R16, RZ, R12.reuse, R15 ;  /* 0x0000000cff101219 */ /* 0x082fe4000001160f */
[----:B------:R-:W-:Y:S02]  /*1210*/  SHF.R.U32.HI R5, RZ, R12, R5 ;  /* 0x0000000cff057219 */ /* 0x000fe40000011605 */
[----:B------:R-:W-:Y:S02]  /*1220*/  SHF.R.U32.HI R22, RZ, R7, R22 ;  /* 0x00000007ff167219 */ /* 0x000fe40000011616 */
[----:B------:R-:W-:Y:S01]  /*1230*/  SEL R5, R20, R5, !P1 ;  /* 0x0000000514057207 */ /* 0x000fe20004800000 */
[----:B--2---:R-:W-:Y:S01]  /*1240*/  IMAD.HI.U32 R18, R16, R2, RZ ;  /* 0x0000000210127227 */ /* 0x004fe200078e00ff */
[----:B------:R-:W-:-:S02]  /*1250*/  SEL R21, R11, R22, !P2 ;  /* 0x000000160b157207 */ /* 0x000fc40005000000 */
[----:B------:R-:W-:Y:S01]  /*1260*/  IADD3 R7, PT, PT, -R5, RZ, RZ ;  /* 0x000000ff05077210 */ /* 0x000fe20007ffe1ff */
[----:B------:R-:W-:Y:S01]  /*1270*/  IMAD.HI.U32 R6, R13, R2, RZ ;  /* 0x000000020d067227 */ /* 0x000fe200078e00ff */
[----:B------:R-:W-:-:S03]  /*1280*/  @P0 SHF.R.U32.HI R16, RZ, R3, R18 ;  /* 0x00000003ff100219 */ /* 0x000fc60000011612 */
[----:B------:R-:W-:Y:S01]  /*1290*/  IMAD R7, R4, R7, R20 ;  /* 0x0000000704077224 */ /* 0x000fe200078e0214 */
[----:B------:R-:W-:Y:S01]  /*12a0*/  @P0 SHF.R.U32.HI R13, RZ, R3, R6 ;  /* 0x00000003ff0d0219 */ /* 0x000fe20000011606 */
[----:B------:R-:W-:-:S04]  /*12b0*/  IMAD R16, R16, R9, RZ ;  /* 0x0000000910107224 */ /* 0x000fc800078e02ff */
[----:B------:R-:W-:Y:S01]  /*12c0*/  IMAD R6, R13, R9, RZ ;  /* 0x000000090d067224 */ /* 0x000fe200078e02ff */
[----:B------:R-:W-:-:S04]  /*12d0*/  ISETP.GE.AND P1, PT, R5, R16, PT ;  /* 0x000000100500720c */ /* 0x000fc80003f26270 */
[----:B------:R-:W-:Y:S01]  /*12e0*/  ISETP.GE.OR P1, PT, R21, R6, P1 ;  /* 0x000000061500720c */ /* 0x000fe20000f26670 */
[----:B------:R-:W-:-:S05]  /*12f0*/  IMAD.HI.U32 R6, R5, R2, RZ ;  /* 0x0000000205067227 */ /* 0x000fca00078e00ff */
[----:B------:R-:W-:-:S04]  /*1300*/  SHF.R.U32.HI R6, RZ, R3, R6 ;  /* 0x00000003ff067219 */ /* 0x000fc80000011606 */
[----:B------:R-:W-:-:S03]  /*1310*/  SEL R6, R5, R6, !P0 ;  /* 0x0000000605067207 */ /* 0x000fc60004000000 */
[----:B------:R-:W-:Y:S01]  /*1320*/  @!P1 IMAD.HI.U32 R12, R21, R2, RZ ;  /* 0x00000002150c9227 */ /* 0x000fe200078e00ff */
[----:B------:R-:W-:-:S04]  /*1330*/  IADD3 R2, PT, PT, -R6, RZ, RZ ;  /* 0x000000ff06027210 */ /* 0x000fc80007ffe1ff */
[----:B------:R-:W-:Y:S01]  /*1340*/  @!P1 SHF.R.U32.HI R12, RZ, R3, R12 ;  /* 0x00000003ff0c9219 */ /* 0x000fe2000001160c */
[----:B------:R-:W-:-:S03]  /*1350*/  IMAD R2, R9, R2, R5 ;  /* 0x0000000209027224 */ /* 0x000fc600078e0205 */
[----:B------:R-:W-:-:S05]  /*1360*/  @!P1 SEL R3, R21, R12, !P0 ;  /* 0x0000000c15039207 */ /* 0x000fca0004000000 */
[--C-:B------:R-:W-:Y:S02]  /*1370*/  @!P1 IMAD.IADD R6, R6, 0x1, -R3.reuse ;  /* 0x0000000106069824 */ /* 0x100fe400078e0a03 */
[----:B------:R-:W-:Y:S01]  /*1380*/  @!P1 IMAD R3, R2, R13, R3 ;  /* 0x0000000d02039224 */ /* 0x000fe200078e0203 */
[----:B------:R-:W-:Y:S01]  /*1390*/  IADD3 R2, PT, PT, -R21, RZ, RZ ;  /* 0x000000ff15027210 */ /* 0x000fe20007ffe1ff */
[----:B------:R-:W-:Y:S02]  /*13a0*/  @!P1 IMAD R5, R6, R9, R21 ;  /* 0x0000000906059224 */ /* 0x000fe400078e0215 */
[----:B------:R-:W-:Y:S02]  /*13b0*/  @!P1 IMAD.MOV.U32 R21, RZ, RZ, R3 ;  /* 0x000000ffff159224 */ /* 0x000fe400078e0003 */
[----:B------:R-:W-:Y:S02]  /*13c0*/  IMAD R2, R14, R2, R11 ;  /* 0x000000020e027224 */ /* 0x000fe400078e020b */
[----:B------:R-:W-:-:S02]  /*13d0*/  IMAD R20, R5, R4, R7 ;  /* 0x0000000405147224 */ /* 0x000fc400078e0207 */
[----:B------:R-:W-:Y:S02]  /*13e0*/  IMAD R21, R21, R14, R2 ;  /* 0x0000000e15157224 */ /* 0x000fe400078e0202 */
.L_x_18:
[----:B------:R-:W-:Y:S05]  /*13f0*/  BRA.U UP3, `(.L_x_19) ;  /* 0x0000000103407547 */ /* 0x000fea000b800000 */
[----:B------:R-:W1:Y:S08]  /*1400*/  LDC.64 R4, c[0x0][0xb10] ;  /* 0x0002c400ff047b82 */ /* 0x000e700000000a00 */
[----:B------:R-:W2:Y:S08]  /*1410*/  LDC.64 R2, c[0x0][0xb18] ;  /* 0x0002c600ff027b82 */ /* 0x000eb00000000a00 */
[----:B------:R-:W3:Y:S08]  /*1420*/  LDC R6, c[0x0][0xb20] ;  /* 0x0002c800ff067b82 */ /* 0x000ef00000000800 */
[----:B------:R-:W4:Y:S01]  /*1430*/  LDC R12, c[0x0][0xb0c] ;  /* 0x0002c300ff0c7b82 */ /* 0x000f220000000800 */
[----:B-1----:R-:W-:-:S05]  /*1440*/  IMAD.HI.U32 R4, R21, R4, RZ ;  /* 0x0000000415047227 */ /* 0x002fca00078e00ff */
[----:B------:R-:W-:Y:S01]  /*1450*/  SHF.R.U32.HI R4, RZ, R5, R4 ;  /* 0x00000005ff047219 */ /* 0x000fe20000011604 */
[----:B--2---:R-:W-:Y:S01]  /*1460*/  IMAD.HI.U32 R3, R20, R3, RZ ;  /* 0x0000000314037227 */ /* 0x004fe200078e00ff */
[----:B------:R-:W-:-:S04]  /*1470*/  ISETP.NE.AND P0, PT, R2, 0x1, PT ;  /* 0x000000010200780c */ /* 0x000fc80003f05270 */
[----:B---3--:R-:W-:-:S04]  /*1480*/  SHF.R.U32.HI R3, RZ, R6, R3 ;  /* 0x00000006ff037219 */ /* 0x008fc80000011603 */
[----:B------:R-:W-:Y:S02]  /*1490*/  SEL R3, R20, R3, !P0 ;  /* 0x0000000314037207 */ /* 0x000fe40004000000 */
[----:B----4-:R-:W-:-:S04]  /*14a0*/  ISETP.NE.AND P1, PT, R12, 0x1, PT ;  /* 0x000000010c00780c */ /* 0x010fc80003f25270 */
[----:B------:R-:W-:-:S05]  /*14b0*/  SEL R6, R21, R4, !P1 ;  /* 0x0000000415067207 */ /* 0x000fca0004800000 */
[----:B------:R-:W-:Y:S02]  /*14c0*/  IMAD.IADD R4, R3, 0x1, -R6 ;  /* 0x0000000103047824 */ /* 0x000fe400078e0a06 */
[----:B------:R-:W-:Y:S02]  /*14d0*/  IMAD.IADD R3, R6, 0x1, -R3 ;  /* 0x0000000106037824 */ /* 0x000fe400078e0a03 */
[----:B------:R-:W-:Y:S02]  /*14e0*/  IMAD R21, R4, R12, R21 ;  /* 0x0000000c04157224 */ /* 0x000fe400078e0215 */
[----:B------:R-:W-:Y:S02]  /*14f0*/  IMAD R20, R3, R2, R20 ;  /* 0x0000000203147224 */ /* 0x000fe400078e0214 */
.L_x_19:
[----:B------:R-:W-:Y:S05]  /*1500*/  BRA.U !UP1, `(.L_x_20) ;  /* 0x00000001090c7547 */ /* 0x000fea000b800000 */
[----:B------:R-:W-:Y:S01]  /*1510*/  UCGABAR_WAIT ;  /* 0x0000000000007dc7 */ /* 0x000fe20008000000 */
[----:B------:R-:W-:Y:S01]  /*1520*/  CCTL.IVALL ;  /* 0x00000000ff00798f */ /* 0x000fe20002000000 */
[----:B------:R-:W-:Y:S05]  /*1530*/  BRA `(.L_x_21) ;  /* 0x0000000000047947 */ /* 0x000fea0003800000 */
.L_x_20:
[----:B------:R-:W-:Y:S06]  /*1540*/  BAR.SYNC.DEFER_BLOCKING 0x0 ;  /* 0x0000000000007b1d */ /* 0x000fec0000010000 */
.L_x_21:
[----:B------:R-:W-:Y:S05]  /*1550*/  BRA.U UP2, `(.L_x_22) ;  /* 0x0000001102dc7547 */ /* 0x000fea000b800000 */
[----:B------:R-:W1:Y:S01]  /*1560*/  LDCU UR15, c[0x0][0x38c] ;  /* 0x00007180ff0f77ac */ /* 0x000e620008000800 */
[----:B------:R-:W2:Y:S01]  /*1570*/  LDC R9, c[0x0][0x370] ;  /* 0x0000dc00ff097b82 */ /* 0x000ea20000000800 */
[C---:B------:R-:W-:Y:S01]  /*1580*/  IMAD.SHL.U32 R17, R11.reuse, 0x40, RZ ;  /* 0x000000400b117824 */ /* 0x040fe200078e00ff */
[----:B------:R-:W-:Y:S01]  /*1590*/  PLOP3.LUT P1, PT, PT, PT, UP5, 0x80, 0x8 ;  /* 0x000000000008781c */ /* 0x000fe20003f2f058 */
[----:B------:R-:W-:Y:S01]  /*15a0*/  HFMA2 R15, -RZ, RZ, 0, 5.9604644775390625e-08 ;  /* 0x00000001ff0f7431 */ /* 0x000fe200000001ff */
[----:B------:R-:W-:Y:S01]  /*15b0*/  UISETP.NE.AND UP1, UPT, UR10, URZ, UPT ;  /* 0x000000ff0a00728c */ /* 0x000fe2000bf25270 */
[----:B------:R-:W-:Y:S01]  /*15c0*/  HFMA2 R12, -RZ, RZ, 0, 0 ;  /* 0x00000000ff0c7431 */ /* 0x000fe200000001ff */
[----:B------:R-:W-:Y:S01]  /*15d0*/  ISETP.NE.AND P4, PT, R10, RZ, P5 ;  /* 0x000000ff0a00720c */ /* 0x000fe20002f85270 */
[----:B------:R-:W-:Y:S01]  /*15e0*/  IMAD.SHL.U32 R16, R11, 0x80, RZ ;  /* 0x000000800b107824 */ /* 0x000fe200078e00ff */
[----:B------:R-:W3:Y:S01]  /*15f0*/  LDC R0, c[0x0][0x374] ;  /* 0x0000dd00ff007b82 */ /* 0x000ee20000000800 */
[----:B------:R-:W-:Y:S01]  /*1600*/  PLOP3.LUT P1, PT, P1, PT, PT, 0x8, 0x80 ;  /* 0x000000000080781c */ /* 0x000fe20000f2e170 */
[----:B------:R-:W-:Y:S01]  /*1610*/  IMAD.MOV.U32 R14, RZ, RZ, RZ ;  /* 0x000000ffff0e7224 */ /* 0x000fe200078e00ff */
[----:B------:R-:W-:Y:S01]  /*1620*/  MOV R8, 0x1 ;  /* 0x0000000100087802 */ /* 0x000fe20000000f00 */
[----:B------:R-:W-:Y:S01]  /*1630*/  IMAD.MOV.U32 R10, RZ, RZ, RZ ;  /* 0x000000ffff0a7224 */ /* 0x000fe200078e00ff */
[----:B------:R-:W-:Y:S01]  /*1640*/  LOP3.LUT R17, R17, 0x40, RZ, 0xc0, !PT ;  /* 0x0000004011117812 */ /* 0x000fe200078ec0ff */
[----:B------:R-:W4:Y:S01]  /*1650*/  LDCU.64 UR24, c[0x0][0x348] ;  /* 0x00006900ff1877ac */ /* 0x000f220008000a00 */
[----:B-1----:R-:W-:-:S02]  /*1660*/  UIADD3 UR4, UPT, UPT, UR15, 0x3f, URZ ;  /* 0x0000003f0f047890 */ /* 0x002fc4000fffe0ff */
[----:B------:R-:W-:Y:S02]  /*1670*/  USEL UR7, UR7, 0x2, UP1 ;  /* 0x0000000207077887 */ /* 0x000fe40008800000 */
[----:B------:R-:W-:Y:S01]  /*1680*/  USHF.R.S32.HI UR22, URZ, 0x1f, UR4 ;  /* 0x0000001fff167899 */ /* 0x000fe20008011404 */
[----:B------:R-:W-:-:S03]  /*1690*/  UMOV UR13, URZ ;  /* 0x000000ff000d7c82 */ /* 0x000fc60008000000 */
[----:B------:R-:W-:Y:S02]  /*16a0*/  ULEA.HI UR22, UR22, UR4, URZ, 0x6 ;  /* 0x0000000416167291 */ /* 0x000fe4000f8f30ff */
[----:B------:R-:W-:Y:S02]  /*16b0*/  UIADD3 UR4, UPT, UPT, UR15, -0x1, URZ ;  /* 0xffffffff0f047890 */ /* 0x000fe4000fffe0ff */
[----:B------:R-:W-:Y:S02]  /*16c0*/  USHF.R.S32.HI UR22, URZ, 0x6, UR22 ;  /* 0x00000006ff167899 */ /* 0x000fe40008011416 */
[----:B------:R-:W-:Y:S02]  /*16d0*/  UISETP.GE.U32.AND UP2, UPT, UR4, -0x7f, UPT ;  /* 0xffffff810400788c */ /* 0x000fe4000bf46070 */
[----:B------:R-:W-:Y:S02]  /*16e0*/  UISETP.LT.U32.AND UP0, UPT, UR22, 0x5, UPT ;  /* 0x000000051600788c */ /* 0x000fe4000bf01070 */
[----:B------:R-:W-:-:S02]  /*16f0*/  UIADD3 UR15, UPT, UPT, UR15, 0x7e, URZ ;  /* 0x0000007e0f0f7890 */ /* 0x000fc4000fffe0ff */
[----:B------:R-:W-:-:S04]  /*1700*/  USEL UR21, UR22, 0x5, UP0 ;  /* 0x0000000516157887 */ /* 0x000fc80008000000 */
[----:B------:R-:W-:Y:S02]  /*1710*/  UIADD3 UR6, UPT, UPT, UR21, -0x1, URZ ;  /* 0xffffffff15067890 */ /* 0x000fe4000fffe0ff */
[----:B------:R-:W-:Y:S02]  /*1720*/  @UP2 UIADD3 UR6, UPT, UPT, UR21, URZ, URZ ;  /* 0x000000ff15062290 */ /* 0x000fe4000fffe0ff */
[----:B------:R-:W-:Y:S02]  /*1730*/  UIADD3 UR14, UPT, UPT, UR22, -UR21, URZ ;  /* 0x80000015160e7290 */ /* 0x000fe4000fffe0ff */
[----:B------:R-:W-:Y:S02]  /*1740*/  UIADD3 UR5, UPT, UPT, UR6, 0x1, URZ ;  /* 0x0000000106057890 */ /* 0x000fe4000fffe0ff */
[----:B--2-4-:R-:W-:-:S12]  /*1750*/  UIADD3 UR6, UPT, UPT, -UR6, URZ, URZ ;  /* 0x000000ff06067290 */ /* 0x014fd8000fffe1ff */
.L_x_42:
[----:B------:R-:W-:Y:S01]  /*1760*/  UISETP.NE.AND UP0, UPT, UR37, URZ, UPT ;  /* 0x000000ff2500728c */ /* 0x000fe2000bf05270 */
[----:B------:R-:W1:Y:S08]  /*1770*/  S2UR UR37, SR_CgaCtaId ;  /* 0x00000000002579c3 */ /* 0x000e700000008800 */
[----:B------:R-:W-:Y:S05]  /*1780*/  BRA.U UP0, `(.L_x_23) ;  /* 0x0000000100347547 */ /* 0x000fea000b800000 */
[----:B------:R-:W2:Y:S01]  /*1790*/  S2R R2, SR_CgaCtaId ;  /* 0x0000000000027919 */ /* 0x000ea20000008800 */
[----:B------:R-:W-:-:S04]  /*17a0*/  MOV R3, 0x400 ;  /* 0x0000040000037802 */ /* 0x000fc80000000f00 */
[----:B--2---:R-:W-:Y:S02]  /*17b0*/  LEA R3, R2, R3, 0x18 ;  /* 0x0000000302037211 */ /* 0x004fe400078ec0ff */
[----:B------:R-:W-:-:S03]  /*17c0*/  SHF.L.U32 R2, R8, 0x1f, RZ ;  /* 0x0000001f08027819 */ /* 0x000fc600000006ff */
[----:B------:R-:W-:-:S04]  /*17d0*/  IMAD R3, R10, 0x8, R3 ;  /* 0x000000080a037824 */ /* 0x000fc800078e0203 */
[----:B------:R-:W2:Y:S02]  /*17e0*/  SYNCS.PHASECHK.TRANS64.TRYWAIT P0, [R3+URZ+0xf0], R2 ;  /* 0x0000f002030075a7 */ /* 0x000ea400080011ff */
[----:B--2---:R-:W-:Y:S05]  /*17f0*/  @!P0 BRA `(.L_x_24) ;  /* 0x0000007000a48947 */ /* 0x004fea0003800000 */
.L_x_124:
[----:B------:R-:W-:Y:S01]  /*1800*/  VIADD R10, R10, 0x1 ;  /* 0x000000010a0a7836 */ /* 0x000fe20000000000 */
[----:B------:R2:W-:Y:S04]  /*1810*/  SYNCS.ARRIVE.TRANS64.A1T0 RZ, [R3+URZ+0xe0], RZ ;  /* 0x0000e0ff03ff79a7 */ /* 0x0005e800081000ff */
[----:B------:R-:W-:-:S04]  /*1820*/  ISETP.NE.AND P0, PT, R10, 0x2, PT ;  /* 0x000000020a00780c */ /* 0x000fc80003f05270 */
[----:B------:R-:W-:Y:S02]  /*1830*/  SEL R10, R10, RZ, P0 ;  /* 0x000000ff0a0a7207 */ /* 0x000fe40000000000 */
[----:B--2---:R-:W-:-:S04]  /*1840*/  SEL R3, RZ, 0x1, P0 ;  /* 0x00000001ff037807 */ /* 0x004fc80000000000 */
[----:B------:R-:W-:-:S07]  /*1850*/  LOP3.LUT R8, R8, R3, RZ, 0x3c, !PT ;  /* 0x0000000308087212 */ /* 0x000fce00078e3cff */
.L_x_23:
[----:B------:R-:W-:Y:S01]  /*1860*/  UMOV UR4, 0x400 ;  /* 0x0000040000047882 */ /* 0x000fe20000000000 */
[----:B------:R-:W-:Y:S01]  /*1870*/  LEA.HI R3, R21, R21, RZ, 0x1 ;  /* 0x0000001515037211 */ /* 0x000fe200078f08ff */
[----:B-1----:R-:W-:Y:S01]  /*1880*/  ULEA UR4, UR37, UR4, 0x18 ;  /* 0x0000000425047291 */ /* 0x002fe2000f8ec0ff */
[----:B------:R-:W-:Y:S01]  /*1890*/  SHF.L.U32 R2, R15, 0x1f, RZ ;  /* 0x0000001f0f027819 */ /* 0x000fe200000006ff */
[----:B------:R-:W-:Y:S01]  /*18a0*/  UISETP.GE.U32.AND UP0, UPT, UR15, 0x7f, UPT ;  /* 0x0000007f0f00788c */ /* 0x000fe2000bf06070 */
[----:B------:R-:W-:Y:S01]  /*18b0*/  R2UR UR35, R16 ;  /* 0x00000000102372ca */ /* 0x000fe200000e0000 */
[----:B------:R-:W-:Y:S01]  /*18c0*/  ULEA UR8, UR13, UR4, 0x3 ;  /* 0x000000040d087291 */ /* 0x000fe2000f8e18ff */
[----:B------:R-:W-:Y:S01]  /*18d0*/  IMAD.SHL.U32 R3, R3, 0x80, RZ ;  /* 0x0000008003037824 */ /* 0x000fe200078e00ff */
[----:B------:R-:W-:Y:S01]  /*18e0*/  R2UR UR11, R17 ;  /* 0x00000000110b72ca */ /* 0x000fe200000e0000 */
[----:B------:R-:W-:-:S03]  /*18f0*/  UMOV UR23, URZ ;  /* 0x000000ff00177c82 */ /* 0x000fc60008000000 */
[----:B------:R-:W-:-:S03]  /*1900*/  LOP3.LUT R3, R3, 0xffffff00, RZ, 0xc0, !PT ;  /* 0xffffff0003037812 */ /* 0x000fc600078ec0ff */
[----:B------:R1:W2:Y:S01]  /*1910*/  SYNCS.PHASECHK.TRANS64.TRYWAIT P0, [UR8+0x28], R2 ;  /* 0x00002802ff0075a7 */ /* 0x0002a20008001108 */
[----:B------:R-:W-:Y:S02]  /*1920*/  R2UR UR9, R3 ;  /* 0x00000000030972ca */ /* 0x000fe400000e0000 */
[----:B------:R-:W-:-:S11]  /*1930*/  R2UR UR8, R20 ;  /* 0x00000000140872ca */ /* 0x000fd600000e0000 */
[----:B------:R-:W-:Y:S02]  /*1940*/  ULOP3.LUT UR35, UR9, 0x80, UR35, 0xf8, !UPT ;  /* 0x0000008009237892 */ /* 0x000fe4000f8ef823 */
[----:B------:R-:W-:Y:S01]  /*1950*/  ULEA UR11, UR8, UR11, 0x7 ;  /* 0x0000000b080b7291 */ /* 0x000fe2000f8e38ff */
[----:B------:R-:W-:Y:S11]  /*1960*/  BRA.U !UP0, `(.L_x_25) ;  /* 0x0000000108c07547 */ /* 0x000ff6000b800000 */
[----:B------:R-:W-:Y:S01]  /*1970*/  UMOV UR16, UR6 ;  /* 0x0000000600107c82 */ /* 0x000fe20008000000 */
[----:B------:R-:W-:Y:S01]  /*1980*/  UMOV UR17, UR13 ;  /* 0x0000000d00117c82 */ /* 0x000fe20008000000 */
[----:B------:R-:W-:-:S05]  /*1990*/  UMOV UR34, URZ ;  /* 0x000000ff00227c82 */ /* 0x000fca0008000000 */
.L_x_31:
[----:B------:R-:W-:Y:S01]  /*19a0*/  ULEA UR33, UR17, UR4, 0x3 ;  /* 0x0000000411217291 */ /* 0x000fe2000f8e18ff */
[----:B------:R-:W-:Y:S01]  /*19b0*/  @P5 MOV R3, 0x6000 ;  /* 0x0000600000035802 */ /* 0x000fe20000000f00 */
[----:B-12-4-:R-:W-:Y:S10]  /*19c0*/  @P0 BRA `(.L_x_26) ;  /* 0x00000000000c0947 */ /* 0x016ff40003800000 */
[----:B------:R-:W-:-:S04]  /*19d0*/  SHF.L.U32 R5, R15, 0x1f, RZ ;  /* 0x0000001f0f057819 */ /* 0x000fc800000006ff */
[----:B------:R-:W2:Y:S02]  /*19e0*/  SYNCS.PHASECHK.TRANS64.TRYWAIT P0, [UR33+0x28], R5 ;  /* 0x00002805ff0075a7 */ /* 0x000ea40008001121 */
[----:B--2---:R-:W-:Y:S05]  /*19f0*/  @!P0 BRA `(.L_x_27) ;  /* 0x0000007000388947 */ /* 0x004fea0003800000 */
.L_x_26:
[----:B------:R2:W-:Y:S01]  /*1a00*/  @P5 SYNCS.ARRIVE.TRANS64 RZ, [UR33], R3 ;  /* 0x00000003ffff59a7 */ /* 0x0005e20008000021 */
[----:B------:R-:W-:Y:S02]  /*1a10*/  ULOP3.LUT UR8, UR7, 0x2, URZ, 0xfc, !UPT ;  /* 0x0000000207087892 */ /* 0x000fe4000f8efcff */
[----:B------:R-:W-:Y:S02]  /*1a20*/  UIADD3 UR16, UPT, UPT, UR16, 0x1, URZ ;  /* 0x0000000110107890 */ /* 0x000fe4000fffe0ff */
[----:B------:R-:W-:Y:S02]  /*1a30*/  UISETP.NE.AND UP0, UPT, UR8, 0x2, UPT ;  /* 0x000000020800788c */ /* 0x000fe4000bf05270 */
[----:B------:R-:W-:-:S07]  /*1a40*/  UISETP.NE.AND UP2, UPT, UR16, 0x1, UPT ;  /* 0x000000011000788c */ /* 0x000fce000bf45270 */
[----:B------:R-:W-:Y:S05]  /*1a50*/  BRA.U UP0, `(.L_x_28) ;  /* 0x0000000100047547 */ /* 0x000fea000b800000 */
[----:B------:R-:W-:Y:S05]  /*1a60*/  BPT.TRAP 0x1 ;  /* 0x000000040000795c */ /* 0x000fea0000300000 */
.L_x_28:
[----:B------:R-:W-:Y:S04]  /*1a70*/  BSSY.RECONVERGENT B0, `(.L_x_29) ;  /* 0x0000003000007945 */ /* 0x000fe80003800200 */
[----:B------:R-:W-:Y:S05]  /*1a80*/  @!P4 BRA `(.L_x_30) ;  /* 0x000000000004c947 */ /* 0x000fea0003800000 */
[----:B------:R-:W-:Y:S05]  /*1a90*/  BPT.TRAP 0x1 ;  /* 0x000000040000795c */ /* 0x000fea0000300000 */
.L_x_30:
[----:B------:R-:W-:Y:S05]  /*1aa0*/  BSYNC.RECONVERGENT B0 ;  /* 0x0000000000007941 */ /* 0x000fea0003800200 */
.L_x_29:
[----:B------:R-:W-:Y:S02]  /*1ab0*/  UIADD3 UR13, UPT, UPT, UR17, 0x1, URZ ;  /* 0x00000001110d7890 */ /* 0x000fe4000fffe0ff */
[----:B------:R-:W-:Y:S02]  /*1ac0*/  ULEA UR32, UR17, UR4, 0xd ;  /* 0x0000000411207291 */ /* 0x000fe4000f8e68ff */
[----:B------:R-:W-:Y:S02]  /*1ad0*/  UISETP.NE.AND UP0, UPT, UR13, 0x5, UPT ;  /* 0x000000050d00788c */ /* 0x000fe4000bf05270 */
[----:B------:R-:W-:Y:S02]  /*1ae0*/  UIADD3 UR28, UP1, UPT, UR24, 0x80, URZ ;  /* 0x00000080181c7890 */ /* 0x000fe4000ff3e0ff */
[----:B------:R-:W-:Y:S02]  /*1af0*/  USEL UR9, URZ, 0x1, UP0 ;  /* 0x00000001ff097887 */ /* 0x000fe40008000000 */
[----:B------:R-:W-:-:S02]  /*1b00*/  USEL UR13, UR13, URZ, UP0 ;  /* 0x000000ff0d0d7287 */ /* 0x000fc40008000000 */
[----:B------:R-:W-:Y:S02]  /*1b10*/  UIADD3 UR26, UP0, UPT, UR24, 0x180, URZ ;  /* 0x00000180181a7890 */ /* 0x000fe4000ff1e0ff */
[----:B------:R-:W-:Y:S01]  /*1b20*/  ULEA UR8, UR13, UR4, 0x3 ;  /* 0x000000040d087291 */ /* 0x000fe2000f8e18ff */
[----:B------:R-:W-:Y:S01]  /*1b30*/  LOP3.LUT R15, R15, UR9, RZ, 0x3c, !PT ;  /* 0x000000090f0f7c12 */ /* 0x000fe2000f8e3cff */
[----:B------:R-:W-:Y:S02]  /*1b40*/  ULOP3.LUT UR33, UR33, 0xfefffff8, URZ, 0xc0, !UPT ;  /* 0xfefffff821217892 */ /* 0x000fe4000f8ec0ff */
[----:B------:R-:W-:Y:S01]  /*1b50*/  UIADD3.X UR29, UPT, UPT, URZ, UR25, URZ, UP1, !UPT ;  /* 0x00000019ff1d7290 */ /* 0x000fe20008ffe4ff */
[----:B-1----:R-:W-:Y:S01]  /*1b60*/  SHF.L.U32 R2, R15, 0x1f, RZ ;  /* 0x0000001f0f027819 */ /* 0x002fe200000006ff */
[----:B------:R-:W-:Y:S02]  /*1b70*/  UIADD3 UR32, UPT, UPT, UR32, 0x8400, URZ ;  /* 0x0000840020207890 */ /* 0x000fe4000fffe0ff */
[----:B------:R-:W-:Y:S01]  /*1b80*/  UIADD3.X UR27, UPT, UPT, URZ, UR25, URZ, UP0, !UPT ;  /* 0x00000019ff1b7290 */ /* 0x000fe200087fe4ff */
[----:B------:R4:W1:Y:S01]  /*1b90*/  SYNCS.PHASECHK.TRANS64.TRYWAIT P0, [UR8+0x28], R2 ;  /* 0x00002802ff0075a7 */ /* 0x0008620008001108 */
[----:B------:R-:W-:Y:S01]  /*1ba0*/  ULEA UR8, UR17, UR4, 0xc ;  /* 0x0000000411087291 */ /* 0x000fe2000f8e60ff */
[----:B------:R-:W-:Y:S01]  /*1bb0*/  UMOV UR18, 0x0 ;  /* 0x0000000000127882 */ /* 0x000fe20000000000 */
[----:B------:R-:W-:-:S02]  /*1bc0*/  UMOV UR19, 0x10000000 ;  /* 0x1000000000137882 */ /* 0x000fc40000000000 */
[----:B------:R-:W-:Y:S01]  /*1bd0*/  UIADD3 UR8, UPT, UPT, UR8, 0x12400, URZ ;  /* 0x0001240008087890 */ /* 0x000fe2000fffe0ff */
[----:B------:R2:W-:Y:S01]  /*1be0*/  UTMALDG.3D.2CTA [UR32], [UR28], desc[UR18] ;  /* 0x000012201c0075b4 */ /* 0x0005e20008211000 */
[----:B------:R-:W-:Y:S01]  /*1bf0*/  UMOV UR10, UR34 ;  /* 0x00000022000a7c82 */ /* 0x000fe20008000000 */
[----:B------:R-:W-:Y:S01]  /*1c00*/  UMOV UR12, UR36 ;  /* 0x00000024000c7c82 */ /* 0x000fe20008000000 */
[----:B------:R-:W-:Y:S01]  /*1c10*/  UMOV UR9, UR33 ;  /* 0x0000002100097c82 */ /* 0x000fe20008000000 */
[----:B------:R-:W-:Y:S01]  /*1c20*/  UMOV UR23, UR5 ;  /* 0x0000000500177c82 */ /* 0x000fe20008000000 */
[----:B------:R-:W-:-:S03]  /*1c30*/  UMOV UR17, UR13 ;  /* 0x0000000d00117c82 */ /* 0x000fc60008000000 */
[----:B------:R4:W-:Y:S01]  /*1c40*/  UTMALDG.3D.2CTA [UR8], [UR26], desc[UR18] ;  /* 0x000012081a0075b4 */ /* 0x0009e20008211000 */
[----:B--2---:R-:W-:Y:S01]  /*1c50*/  UIADD3 UR34, UPT, UPT, UR34, 0x40, URZ ;  /* 0x0000004022227890 */ /* 0x004fe2000fffe0ff */
[----:B------:R-:W-:Y:S11]  /*1c60*/  BRA.U UP2, `(.L_x_31) ;  /* 0xfffffffd024c7547 */ /* 0x000ff6000b83ffff */
.L_x_25:
[----:B----4-:R-:W-:Y:S01]  /*1c70*/  ULEA UR8, UR13, UR4, 0x3 ;  /* 0x000000040d087291 */ /* 0x010fe2000f8e18ff */
[----:B-1----:R-:W-:Y:S01]  /*1c80*/  SHF.L.U32 R2, R15, 0x1f, RZ ;  /* 0x0000001f0f027819 */ /* 0x002fe200000006ff */
[----:B------:R-:W-:Y:S01]  /*1c90*/  @!P1 SYNCS.ARRIVE.TRANS64.A1T0 RZ, [UR4+0x78], RZ ;  /* 0x000078ffffff99a7 */ /* 0x000fe20008100004 */
[----:B------:R-:W-:-:S06]  /*1ca0*/  UISETP.GT.AND UP0, UPT, UR22, UR21, UPT ;  /* 0x000000151600728c */ /* 0x000fcc000bf04270 */
[----:B--2---:R1:W2:Y:S03]  /*1cb0*/  SYNCS.PHASECHK.TRANS64.TRYWAIT P0, [UR8+0x28], R2 ;  /* 0x00002802ff0075a7 */ /* 0x0042a60008001108 */
[----:B------:R-:W-:Y:S05]  /*1cc0*/  BRA.U !UP0, `(.L_x_32) ;  /* 0x0000000108c07547 */ /* 0x000fea000b800000 */
[----:B------:R-:W-:Y:S01]  /*1cd0*/  UIADD3 UR26, UPT, UPT, UR14, UR23, URZ ;  /* 0x000000170e1a7290 */ /* 0x000fe2000fffe0ff */
[----:B------:R-:W-:-:S11]  /*1ce0*/  UMOV UR27, UR13 ;  /* 0x0000000d001b7c82 */ /* 0x000fd60008000000 */
.L_x_38:
[----:B------:R-:W-:Y:S01]  /*1cf0*/  ULEA UR17, UR27, UR4, 0x3 ;  /* 0x000000041b117291 */ /* 0x000fe2000f8e18ff */
[----:B--2---:R-:W-:Y:S01]  /*1d00*/  @P5 MOV R3, 0x6000 ;  /* 0x0000600000035802 */ /* 0x004fe20000000f00 */
[----:B-12---:R-:W-:Y:S10]  /*1d10*/  @P0 BRA `(.L_x_33) ;  /* 0x00000000000c0947 */ /* 0x006ff40003800000 */
[----:B------:R-:W-:-:S04]  /*1d20*/  SHF.L.U32 R5, R15, 0x1f, RZ ;  /* 0x0000001f0f057819 */ /* 0x000fc800000006ff */
[----:B------:R-:W2:Y:S02]  /*1d30*/  SYNCS.PHASECHK.TRANS64.TRYWAIT P0, [UR17+0x28], R5 ;  /* 0x00002805ff0075a7 */ /* 0x000ea40008001111 */
[----:B--2---:R-:W-:Y:S05]  /*1d40*/  @!P0 BRA `(.L_x_34) ;  /* 0x0000006c007c8947 */ /* 0x004fea0003800000 */
.L_x_33:
[----:B------:R2:W-:Y:S01]  /*1d50*/  @P5 SYNCS.ARRIVE.TRANS64 RZ, [UR17], R3 ;  /* 0x00000003ffff59a7 */ /* 0x0005e20008000011 */
[----:B------:R-:W-:-:S04]  /*1d60*/  ULOP3.LUT UR8, UR7, 0x2, URZ, 0xfc, !UPT ;  /* 0x0000000207087892 */ /* 0x000fc8000f8efcff */
[----:B------:R-:W-:-:S09]  /*1d70*/  UISETP.NE.AND UP0, UPT, UR8, 0x2, UPT ;  /* 0x000000020800788c */ /* 0x000fd2000bf05270 */
[----:B------:R-:W-:Y:S05]  /*1d80*/  BRA.U UP0, `(.L_x_35) ;  /* 0x0000000100047547 */ /* 0x000fea000b800000 */
[----:B------:R-:W-:Y:S05]  /*1d90*/  BPT.TRAP 0x1 ;  /* 0x000000040000795c */ /* 0x000fea0000300000 */
.L_x_35:
[----:B------:R-:W-:Y:S04]  /*1da0*/  BSSY.RECONVERGENT B0, `(.L_x_36) ;  /* 0x0000003000007945 */ /* 0x000fe80003800200 */
[----:B------:R-:W-:Y:S05]  /*1db0*/  @!P4 BRA `(.L_x_37) ;  /* 0x000000000004c947 */ /* 0x000fea0003800000 */
[----:B------:R-:W-:Y:S05]  /*1dc0*/  BPT.TRAP 0x1 ;  /* 0x000000040000795c */ /* 0x000fea0000300000 */
.L_x_37:
[----:B------:R-:W-:Y:S05]  /*1dd0*/  BSYNC.RECONVERGENT B0 ;  /* 0x0000000000007941 */ /* 0x000fea0003800200 */
.L_x_36:
        /* <DEDUP_REMOVED lines=9> */
[----:B------:R-:W-:Y:S02]  /*1e70*/  USHF.L.U32 UR18, UR23, 0x6, URZ ;  /* 0x0000000617127899 */ /* 0x000fe400080006ff */
[----:B------:R-:W-:Y:S01]  /*1e80*/  ULOP3.LUT UR17, UR17, 0xfefffff8, URZ, 0xc0, !UPT ;  /* 0xfefffff811117892 */ /* 0x000fe2000f8ec0ff */
[----:B-1----:R-:W-:Y:S01]  /*1e90*/  SHF.L.U32 R2, R15, 0x1f, RZ ;  /* 0x0000001f0f027819 */ /* 0x002fe200000006ff */
[----:B------:R-:W-:Y:S02]  /*1ea0*/  UIADD3 UR16, UPT, UPT, UR16, 0x8400, URZ ;  /* 0x0000840010107890 */ /* 0x000fe4000fffe0ff */
[----:B------:R-:W-:Y:S01]  /*1eb0*/  UIADD3.X UR33, UPT, UPT, URZ, UR25, URZ, UP1, !UPT ;  /* 0x00000019ff217290 */ /* 0x000fe20008ffe4ff */
[----:B------:R4:W1:Y:S01]  /*1ec0*/  SYNCS.PHASECHK.TRANS64.TRYWAIT P0, [UR8+0x28], R2 ;  /* 0x00002802ff0075a7 */ /* 0x0008620008001108 */
[----:B------:R-:W-:-:S02]  /*1ed0*/  ULEA UR8, UR27, UR4, 0xc ;  /* 0x000000041b087291 */ /* 0x000fc4000f8e60ff */
[----:B------:R-:W-:Y:S02]  /*1ee0*/  UIADD3.X UR31, UPT, UPT, URZ, UR25, URZ, UP0, !UPT ;  /* 0x00000019ff1f7290 */ /* 0x000fe400087fe4ff */
[----:B------:R-:W-:Y:S01]  /*1ef0*/  UIADD3 UR8, UPT, UPT, UR8, 0x12400, URZ ;  /* 0x0001240008087890 */ /* 0x000fe2000fffe0ff */
[----:B------:R-:W-:Y:S01]  /*1f00*/  UMOV UR28, 0x0 ;  /* 0x00000000001c7882 */ /* 0x000fe20000000000 */
[----:B------:R-:W-:Y:S01]  /*1f10*/  UMOV UR29, 0x10000000 ;  /* 0x10000000001d7882 */ /* 0x000fe20000000000 */
[----:B------:R-:W-:Y:S01]  /*1f20*/  UMOV UR19, UR35 ;  /* 0x0000002300137c82 */ /* 0x000fe20008000000 */
[----:B------:R-:W-:Y:S01]  /*1f30*/  UMOV UR20, UR36 ;  /* 0x0000002400147c82 */ /* 0x000fe20008000000 */
[----:B------:R-:W-:Y:S01]  /*1f40*/  UMOV UR12, UR36 ;  /* 0x00000024000c7c82 */ /* 0x000fe20008000000 */
[----:B------:R-:W-:Y:S01]  /*1f50*/  UMOV UR9, UR17 ;  /* 0x0000001100097c82 */ /* 0x000fe20008000000 */
[----:B------:R-:W-:Y:S01]  /*1f60*/  UMOV UR10, UR18 ;  /* 0x00000012000a7c82 */ /* 0x000fe20008000000 */
[----:B------:R4:W-:Y:S01]  /*1f70*/  UTMALDG.3D.2CTA [UR16], [UR32], desc[UR28] ;  /* 0x00001c10200075b4 */ /* 0x0009e20008211000 */
[----:B------:R-:W-:Y:S01]  /*1f80*/  UIADD3 UR23, UPT, UPT, UR23, 0x1, URZ ;  /* 0x0000000117177890 */ /* 0x000fe2000fffe0ff */
[----:B------:R-:W-:-:S03]  /*1f90*/  UMOV UR27, UR13 ;  /* 0x0000000d001b7c82 */ /* 0x000fc60008000000 */
[----:B------:R-:W-:Y:S01]  /*1fa0*/  UISETP.NE.AND UP0, UPT, UR23, UR26, UPT ;  /* 0x0000001a1700728c */ /* 0x000fe2000bf05270 */
[----:B------:R4:W-:Y:S08]  /*1fb0*/  UTMALDG.3D.2CTA [UR8], [UR30], desc[UR28] ;  /* 0x00001c081e0075b4 */ /* 0x0009f00008211000 */
[----:B----4-:R-:W-:Y:S05]  /*1fc0*/  BRA.U UP0, `(.L_x_38) ;  /* 0xfffffffd00487547 */ /* 0x010fea000b83ffff */
.L_x_32:
[----:B-1----:R-:W-:Y:S01]  /*1fd0*/  LEA R2, R14, UR4, 0x3 ;  /* 0x000000040e027c11 */ /* 0x002fe2000f8e18ff */
[----:B------:R-:W-:Y:S01]  /*1fe0*/  NOP ;  /* 0x0000000000007918 */ /* 0x000fe20000000000 */
[----:B--2---:R-:W-:Y:S02]  /*1ff0*/  SHF.L.U32 R3, R12, 0x1f, RZ ;  /* 0x0000001f0c037819 */ /* 0x004fe400000006ff */
[----:B------:R-:W-:Y:S02]  /*2000*/  LEA R4, R14, UR4, 0x4 ;  /* 0x000000040e047c11 */ /* 0x000fe4000f8e20ff */
[----:B------:R-:W1:Y:S02]  /*2010*/  SYNCS.PHASECHK.TRANS64.TRYWAIT P0, [R2+URZ+0x80], R3 ;  /* 0x00008003020075a7 */ /* 0x000e6400080011ff */
[----:B-1----:R-:W-:Y:S05]  /*2020*/  @!P0 BRA `(.L_x_39) ;  /* 0x0000006800dc8947 */ /* 0x002fea0003800000 */
.L_x_127:
[----:B------:R-:W2:Y:S01]  /*2030*/  LDS.128 R4, [R4+0x110] ;  /* 0x0001100004047984 */ /* 0x000ea20000000c00 */
[----:B------:R-:W-:Y:S01]  /*2040*/  ISETP.GE.AND P0, PT, R72, 0x1, PT ;  /* 0x000000014800780c */ /* 0x000fe20003f06270 */
[----:B-1----:R-:W-:Y:S01]  /*2050*/  VIADD R2, R2, 0x90 ;  /* 0x0000009002027836 */ /* 0x002fe20000000000 */
[----:B------:R-:W-:Y:S01]  /*2060*/  @!PT LDS RZ, [RZ] ;  /* 0x00000000fffff984 */ /* 0x000fe20000000800 */
[----:B------:R-:W-:Y:S01]  /*2070*/  @!PT LDS RZ, [RZ] ;  /* 0x00000000fffff984 */ /* 0x000fe20000000800 */
[----:B------:R-:W-:Y:S01]  /*2080*/  @!PT LDS RZ, [RZ] ;  /* 0x00000000fffff984 */ /* 0x000fe20000000800 */
[----:B------:R-:W-:Y:S01]  /*2090*/  @!PT LDS RZ, [RZ] ;  /* 0x00000000fffff984 */ /* 0x000fe20000000800 */
[----:B------:R1:W-:Y:S06]  /*20a0*/  MEMBAR.ALL.CTA ;  /* 0x0000000000007992 */ /* 0x0003ec0000008000 */
[----:B-1----:R-:W1:Y:S01]  /*20b0*/  FENCE.VIEW.ASYNC.S ;  /* 0x00000000000073c6 */ /* 0x002e620000000000 */
[----:B------:R-:W-:-:S04]  /*20c0*/  PRMT R2, RZ, 0x654, R2 ;  /* 0x00000654ff027816 */ /* 0x000fc80000000002 */
[----:B-1----:R1:W-:Y:S01]  /*20d0*/  SYNCS.ARRIVE.TRANS64.RED.A1T0 RZ, [R2+URZ], RZ ;  /* 0x000000ff02ff79a7 */ /* 0x0023e200081004ff */
[----:B--2---:R-:W-:-:S13]  /*20e0*/  LOP3.LUT P2, RZ, R6, 0x1, RZ, 0xc0, !PT ;  /* 0x0000000106ff7812 */ /* 0x004fda000784c0ff */
[----:B------:R-:W-:Y:S01]  /*20f0*/  @P2 SHF.R.U32.HI R3, RZ, 0x10, R5 ;  /* 0x00000010ff032819 */ /* 0x000fe20000011605 */
[----:B------:R-:W-:Y:S01]  /*2100*/  VOTEU.ANY UP0, P2 ;  /* 0x0000000000ff7886 */ /* 0x000fe20001000100 */
[----:B------:R-:W-:Y:S02]  /*2110*/  @P2 MOV R13, R4 ;  /* 0x00000004000d2202 */ /* 0x000fe40000000f00 */
[----:B------:R-:W-:Y:S02]  /*2120*/  @P2 R2UR.BROADCAST UR8, R3 ;  /* 0x00000000030822ca */ /* 0x000fe400008e0000 */
[----:B------:R-:W-:-:S11]  /*2130*/  @P2 LOP3.LUT R11, R5, 0xffff, RZ, 0xc0, !PT ;  /* 0x0000ffff050b2812 */ /* 0x000fd600078ec0ff */
[----:B------:R-:W-:Y:S01]  /*2140*/  @UP0 UMOV UR36, UR8 ;  /* 0x0000000800240c82 */ /* 0x000fe20008000000 */
[----:B-1----:R-:W-:Y:S05]  /*2150*/  @!P0 BRA `(.L_x_40) ;  /* 0x0000000000b88947 */ /* 0x002fea0003800000 */
[----:B------:R-:W3:Y:S01]  /*2160*/  LDC.64 R4, c[0x0][0xb18] ;  /* 0x0002c600ff047b82 */ /* 0x000ee20000000a00 */
[----:B------:R-:W-:-:S07]  /*2170*/  ISETP.NE.AND P3, PT, R72, 0x1, PT ;  /* 0x000000014800780c */ /* 0x000fce0003f65270 */
[----:B------:R-:W1:Y:S08]  /*2180*/  LDC.64 R6, c[0x0][0xb10] ;  /* 0x0002c400ff067b82 */ /* 0x000e700000000a00 */
[----:B------:R-:W2:Y:S08]  /*2190*/  LDC R18, c[0x0][0xb20] ;  /* 0x0002c800ff127b82 */ /* 0x000eb00000000800 */
[----:B------:R-:W4:Y:S01]  /*21a0*/  LDC R20, c[0x0][0xb0c] ;  /* 0x0002c300ff147b82 */ /* 0x000f220000000800 */
[----:B---3--:R-:W-:Y:S01]  /*21b0*/  IMAD.HI.U32 R19, R0, R5, RZ ;  /* 0x0000000500137227 */ /* 0x008fe200078e00ff */
[----:B------:R-:W-:-:S03]  /*21c0*/  ISETP.NE.AND P0, PT, R4, 0x1, PT ;  /* 0x000000010400780c */ /* 0x000fc60003f05270 */
[----:B------:R-:W-:-:S03]  /*21d0*/  IMAD.HI.U32 R5, R11, R5, RZ ;  /* 0x000000050b057227 */ /* 0x000fc600078e00ff */
[----:B------:R-:W3:Y:S01]  /*21e0*/  LDC.64 R2, c[0x0][0xb28] ;  /* 0x0002ca00ff027b82 */ /* 0x000ee20000000a00 */
[----:B-1----:R-:W-:-:S04]  /*21f0*/  IMAD.HI.U32 R22, R9, R6, RZ ;  /* 0x0000000609167227 */ /* 0x002fc800078e00ff */
[----:B------:R-:W-:Y:S01]  /*2200*/  IMAD.HI.U32 R24, R13, R6, RZ ;  /* 0x000000060d187227 */ /* 0x000fe200078e00ff */
[----:B------:R-:W-:Y:S02]  /*2210*/  SHF.R.U32.HI R22, RZ, R7, R22 ;  /* 0x00000007ff167219 */ /* 0x000fe40000011616 */
[-C--:B--2---:R-:W-:Y:S02]  /*2220*/  SHF.R.U32.HI R19, RZ, R18.reuse, R19 ;  /* 0x00000012ff137219 */ /* 0x084fe40000011613 */
[----:B------:R-:W-:Y:S02]  /*2230*/  SHF.R.U32.HI R18, RZ, R18, R5 ;  /* 0x00000012ff127219 */ /* 0x000fe40000011605 */
[----:B------:R-:W-:Y:S02]  /*2240*/  SEL R19, R0, R19, !P0 ;  /* 0x0000001300137207 */ /* 0x000fe40004000000 */
[----:B------:R-:W-:Y:S02]  /*2250*/  SHF.R.U32.HI R24, RZ, R7, R24 ;  /* 0x00000007ff187219 */ /* 0x000fe40000011618 */
[----:B----4-:R-:W-:-:S02]  /*2260*/  ISETP.NE.AND P1, PT, R20, 0x1, PT ;  /* 0x000000011400780c */ /* 0x010fc40003f25270 */
[----:B------:R-:W-:Y:S02]  /*2270*/  SEL R5, R11, R18, !P0 ;  /* 0x000000120b057207 */ /* 0x000fe40004000000 */
[----:B------:R-:W-:Y:S02]  /*2280*/  SEL R21, R9, R22, !P1 ;  /* 0x0000001609157207 */ /* 0x000fe40004800000 */
[----:B------:R-:W-:Y:S01]  /*2290*/  SEL R7, R13, R24, !P1 ;  /* 0x000000180d077207 */ /* 0x000fe20004800000 */
[----:B---3--:R-:W-:-:S04]  /*22a0*/  IMAD.HI.U32 R22, R19, R2, RZ ;  /* 0x0000000213167227 */ /* 0x008fc800078e00ff */
[----:B------:R-:W-:Y:S01]  /*22b0*/  IMAD.HI.U32 R6, R21, R2, RZ ;  /* 0x0000000215067227 */ /* 0x000fe200078e00ff */
[----:B------:R-:W-:-:S04]  /*22c0*/  @P3 SHF.R.U32.HI R19, RZ, R3, R22 ;  /* 0x00000003ff133219 */ /* 0x000fc80000011616 */
        /* <DEDUP_REMOVED lines=8> */
[----:B------:R-:W-:-:S04]  /*2350*/  @!P0 IMAD.HI.U32 R18, R7, R2, RZ ;  /* 0x0000000207128227 */ /* 0x000fc800078e00ff */
[----:B------:R-:W-:Y:S01]  /*2360*/  IMAD.MOV R2, RZ, RZ, -R6 ;  /* 0x000000ffff027224 */ /* 0x000fe200078e0a06 */
[----:B------:R-:W-:-:S03]  /*2370*/  @!P0 SHF.R.U32.HI R18, RZ, R3, R18 ;  /* 0x00000003ff128219 */ /* 0x000fc60000011612 */
[----:B------:R-:W-:Y:S01]  /*2380*/  IMAD R2, R72, R2, R5 ;  /* 0x0000000248027224 */ /* 0x000fe200078e0205 */
[----:B------:R-:W-:Y:S02]  /*2390*/  @!P0 SEL R3, R7, R18, !P3 ;  /* 0x0000001207038207 */ /* 0x000fe40005800000 */
[----:B------:R-:W-:-:S03]  /*23a0*/  IADD3 R18, PT, PT, -R5, RZ, RZ ;  /* 0x000000ff05127210 */ /* 0x000fc60007ffe1ff */
[--C-:B------:R-:W-:Y:S02]  /*23b0*/  @!P0 IMAD.IADD R6, R6, 0x1, -R3.reuse ;  /* 0x0000000106068824 */ /* 0x100fe400078e0a03 */
[----:B------:R-:W-:Y:S01]  /*23c0*/  @!P0 IMAD R3, R2, R21, R3 ;  /* 0x0000001502038224 */ /* 0x000fe200078e0203 */
[----:B------:R-:W-:Y:S01]  /*23d0*/  IADD3 R2, PT, PT, -R7, RZ, RZ ;  /* 0x000000ff07027210 */ /* 0x000fe20007ffe1ff */
[----:B------:R-:W-:Y:S02]  /*23e0*/  @!P0 IMAD R5, R72, R6, R7 ;  /* 0x0000000648058224 */ /* 0x000fe400078e0207 */
[----:B------:R-:W-:Y:S02]  /*23f0*/  IMAD R11, R4, R18, R11 ;  /* 0x00000012040b7224 */ /* 0x000fe400078e020b */
[----:B------:R-:W-:Y:S02]  /*2400*/  @!P0 IMAD.MOV.U32 R7, RZ, RZ, R3 ;  /* 0x000000ffff078224 */ /* 0x000fe400078e0003 */
[----:B------:R-:W-:-:S02]  /*2410*/  IMAD R2, R20, R2, R13 ;  /* 0x0000000214027224 */ /* 0x000fc400078e020d */
[----:B------:R-:W-:Y:S02]  /*2420*/  IMAD R11, R5, R4, R11 ;  /* 0x00000004050b7224 */ /* 0x000fe400078e020b */
[----:B------:R-:W-:Y:S02]  /*2430*/  IMAD R13, R7, R20, R2 ;  /* 0x00000014070d7224 */ /* 0x000fe400078e0202 */
.L_x_40:
[----:B------:R-:W1:Y:S02]  /*2440*/  LDCU UR8, c[0x0][0xb30] ;  /* 0x00016600ff0877ac */ /* 0x000e640008000800 */
[----:B-1----:R-:W-:-:S09]  /*2450*/  UISETP.NE.AND UP0, UPT, UR8, 0x1, UPT ;  /* 0x000000010800788c */ /* 0x002fd2000bf05270 */
[----:B------:R-:W-:Y:S05]  /*2460*/  BRA.U UP0, `(.L_x_41) ;  /* 0x0000000100407547 */ /* 0x000fea000b800000 */
[----:B------:R-:W1:Y:S08]  /*2470*/  LDC.64 R4, c[0x0][0xb10] ;  /* 0x0002c400ff047b82 */ /* 0x000e700000000a00 */
[----:B------:R-:W2:Y:S08]  /*2480*/  LDC.64 R2, c[0x0][0xb18] ;  /* 0x0002c600ff027b82 */ /* 0x000eb00000000a00 */
[----:B------:R-:W4:Y:S08]  /*2490*/  LDC R6, c[0x0][0xb20] ;  /* 0x0002c800ff067b82 */ /* 0x000f300000000800 */
[----:B------:R-:W3:Y:S01]  /*24a0*/  LDC R18, c[0x0][0xb0c] ;  /* 0x0002c300ff127b82 */ /* 0x000ee20000000800 */
[----:B-1----:R-:W-:-:S05]  /*24b0*/  IMAD.HI.U32 R4, R13, R4, RZ ;  /* 0x000000040d047227 */ /* 0x002fca00078e00ff */
[----:B------:R-:W-:Y:S01]  /*24c0*/  SHF.R.U32.HI R4, RZ, R5, R4 ;  /* 0x00000005ff047219 */ /* 0x000fe20000011604 */
[----:B--2---:R-:W-:Y:S01]  /*24d0*/  IMAD.HI.U32 R3, R11, R3, RZ ;  /* 0x000000030b037227 */ /* 0x004fe200078e00ff */
[----:B------:R-:W-:-:S04]  /*24e0*/  ISETP.NE.AND P0, PT, R2, 0x1, PT ;  /* 0x000000010200780c */ /* 0x000fc80003f05270 */
[----:B----4-:R-:W-:-:S04]  /*24f0*/  SHF.R.U32.HI R6, RZ, R6, R3 ;  /* 0x00000006ff067219 */ /* 0x010fc80000011603 */
[----:B------:R-:W-:Y:S02]  /*2500*/  SEL R3, R11, R6, !P0 ;  /* 0x000000060b037207 */ /* 0x000fe40004000000 */
[----:B---3--:R-:W-:-:S04]  /*2510*/  ISETP.NE.AND P1, PT, R18, 0x1, PT ;  /* 0x000000011200780c */ /* 0x008fc80003f25270 */
[----:B------:R-:W-:-:S05]  /*2520*/  SEL R4, R13, R4, !P1 ;  /* 0x000000040d047207 */ /* 0x000fca0004800000 */
[----:B------:R-:W-:Y:S02]  /*2530*/  IMAD.IADD R5, R3, 0x1, -R4 ;  /* 0x0000000103057824 */ /* 0x000fe400078e0a04 */
[----:B------:R-:W-:Y:S02]  /*2540*/  IMAD.IADD R3, R4, 0x1, -R3 ;  /* 0x0000000104037824 */ /* 0x000fe400078e0a03 */
[----:B------:R-:W-:Y:S02]  /*2550*/  IMAD R13, R5, R18, R13 ;  /* 0x00000012050d7224 */ /* 0x000fe400078e020d */
[----:B------:R-:W-:-:S07]  /*2560*/  IMAD R11, R3, R2, R11 ;  /* 0x00000002030b7224 */ /* 0x000fce00078e020b */
.L_x_41:
[----:B------:R-:W-:Y:S01]  /*2570*/  VIADD R14, R14, 0x1 ;  /* 0x000000010e0e7836 */ /* 0x000fe20000000000 */
[----:B------:R-:W-:Y:S01]  /*2580*/  PLOP3.LUT P1, PT, PT, PT, PT, 0x80, 0x8 ;  /* 0x000000000008781c */ /* 0x000fe20003f2f070 */
[----:B------:R-:W-:Y:S02]  /*2590*/  IMAD.IADD R21, R13, 0x1, R154 ;  /* 0x000000010d157824 */ /* 0x000fe400078e029a */
[----:B------:R-:W-:Y:S01]  /*25a0*/  IMAD.IADD R20, R11, 0x1, R152 ;  /* 0x000000010b147824 */ /* 0x000fe200078e0298 */
[----:B------:R-:W-:-:S04]  /*25b0*/  ISETP.NE.AND P0, PT, R14, 0x2, PT ;  /* 0x000000020e00780c */ /* 0x000fc80003f05270 */
[----:B------:R-:W-:Y:S02]  /*25c0*/  SEL R3, RZ, 0x1, P0 ;  /* 0x00000001ff037807 */ /* 0x000fe40000000000 */
[----:B------:R-:W-:Y:S02]  /*25d0*/  SEL R14, R14, RZ, P0 ;  /* 0x000000ff0e0e7207 */ /* 0x000fe40000000000 */
[----:B------:R-:W-:Y:S01]  /*25e0*/  LOP3.LUT R12, R12, R3, RZ, 0x3c, !PT ;  /* 0x000000030c0c7212 */ /* 0x000fe200078e3cff */
[----:B------:R-:W-:Y:S06]  /*25f0*/  @P2 BRA `(.L_x_42) ;  /* 0xfffffff000582947 */ /* 0x000fec000383ffff */
[----:B------:R-:W-:Y:S01]  /*2600*/  UIADD3 UR4, UPT, UPT, UR4, 0x28, URZ ;  /* 0x0000002804047890 */ /* 0x000fe2000fffe0ff */
[----:B------:R-:W-:-:S03]  /*2610*/  SHF.L.U32 R3, R15, 0x1f, RZ ;  /* 0x0000001f0f037819 */ /* 0x000fc600000006ff */
[----:B------:R-:W-:-:S09]  /*2620*/  ULEA UR5, UR13, UR4, 0x3 ;  /* 0x000000040d057291 */ /* 0x000fd2000f8e18ff */
[----:B------:R-:W1:Y:S02]  /*2630*/  SYNCS.PHASECHK.TRANS64.TRYWAIT P0, [UR5], R3 ;  /* 0x00000003ff0075a7 */ /* 0x000e640008001105 */
[----:B-1----:R-:W-:Y:S05]  /*2640*/  @!P0 BRA `(.L_x_43) ;  /* 0x0000006400688947 */ /* 0x002fea0003800000 */
.L_x_129:
[----:B------:R-:W-:-:S04]  /*2650*/  UIADD3 UR6, UPT, UPT, UR13, 0x1, URZ ;  /* 0x000000010d067890 */ /* 0x000fc8000fffe0ff */
[----:B------:R-:W-:-:S04]  /*2660*/  UISETP.NE.AND UP0, UPT, UR6, 0x5, UPT ;  /* 0x000000050600788c */ /* 0x000fc8000bf05270 */
[----:B------:R-:W-:Y:S02]  /*2670*/  USEL UR7, URZ, 0x1, UP0 ;  /* 0x00000001ff077887 */ /* 0x000fe40008000000 */
[----:B------:R-:W-:-:S04]  /*2680*/  USEL UR6, UR6, URZ, UP0 ;  /* 0x000000ff06067287 */ /* 0x000fc80008000000 */
[----:B------:R-:W-:Y:S01]  /*2690*/  ULEA UR5, UR6, UR4, 0x3 ;  /* 0x0000000406057291 */ /* 0x000fe2000f8e18ff */
[----:B------:R-:W-:-:S04]  /*26a0*/  LOP3.LUT R2, R15, UR7, RZ, 0x3c, !PT ;  /* 0x000000070f027c12 */ /* 0x000fc8000f8e3cff */
[----:B-1----:R-:W-:-:S04]  /*26b0*/  SHF.L.U32 R3, R2, 0x1f, RZ ;  /* 0x0000001f02037819 */ /* 0x002fc800000006ff */
[----:B------:R-:W1:Y:S02]  /*26c0*/  SYNCS.PHASECHK.TRANS64.TRYWAIT P0, [UR5], R3 ;  /* 0x00000003ff0075a7 */ /* 0x000e640008001105 */
[----:B-1----:R-:W-:Y:S05]  /*26d0*/  @!P0 BRA `(.L_x_44) ;  /* 0x00000064005c8947 */ /* 0x002fea0003800000 */
.L_x_131:
        /* <DEDUP_REMOVED lines=9> */
.L_x_133:
        /* <DEDUP_REMOVED lines=9> */
.L_x_135:
[----:B------:R-:W-:-:S04]  /*2800*/  UIADD3 UR6, UPT, UPT, UR6, 0x1, URZ ;  /* 0x0000000106067890 */ /* 0x000fc8000fffe0ff */
[----:B------:R-:W-:-:S04]  /*2810*/  UISETP.NE.AND UP0, UPT, UR6, 0x5, UPT ;  /* 0x000000050600788c */ /* 0x000fc8000bf05270 */
[----:B------:R-:W-:Y:S02]  /*2820*/  USEL UR5, URZ, 0x1, UP0 ;  /* 0x00000001ff057887 */ /* 0x000fe40008000000 */
[----:B------:R-:W-:-:S04]  /*2830*/  USEL UR6, UR6, URZ, UP0 ;  /* 0x000000ff06067287 */ /* 0x000fc80008000000 */
[----:B------:R-:W-:Y:S01]  /*2840*/  ULEA UR6, UR6, UR4, 0x3 ;  /* 0x0000000406067291 */ /* 0x000fe2000f8e18ff */
[----:B-1----:R-:W-:-:S04]  /*2850*/  LOP3.LUT R3, R2, UR5, RZ, 0x3c, !PT ;  /* 0x0000000502037c12 */ /* 0x002fc8000f8e3cff */
[----:B------:R-:W-:Y:S01]  /*2860*/  SHF.L.U32 R3, R3, 0x1f, RZ ;  /* 0x0000001f03037819 */ /* 0x000fe200000006ff */
[----:B---3--:R-:W-:-:S07]  /*2870*/  IMAD.U32 R0, RZ, RZ, UR6 ;  /* 0x00000006ff007e24 */ /* 0x008fce000f8e00ff */
.L_x_47:
[----:B-1----:R1:W2:Y:S02]  /*2880*/  SYNCS.PHASECHK.TRANS64.TRYWAIT P0, [R0+URZ], R3 ;  /* 0x00000003000075a7 */ /* 0x0022a400080011ff */
[----:B--2---:R-:W-:Y:S05]  /*2890*/  @!P0 NANOSLEEP.SYNCS 0x989680 ;  /* 0x009896800000895d */ /* 0x004fea0003900000 */
[----:B------:R-:W2:Y:S02]  /*28a0*/  @!P0 SYNCS.PHASECHK.TRANS64 P0, [R0+URZ], R3 ;  /* 0x00000003000085a7 */ /* 0x000ea400080010ff */
[----:B--2---:R-:W-:Y:S05]  /*28b0*/  @P0 EXIT ;  /* 0x000000000000094d */ /* 0x004fea0003800000 */
[----:B------:R-:W-:Y:S05]  /*28c0*/  BRA `(.L_x_47) ;  /* 0xfffffffc00ec7947 */ /* 0x000fea000383ffff */
.L_x_22:
[----:B------:R-:W-:-:S04]  /*28d0*/  UISETP.NE.AND UP1, UPT, UR37, URZ, UPT ;  /* 0x000000ff2500728c */ /* 0x000fc8000bf25270 */
[----:B------:R-:W-:-:S09]  /*28e0*/  UISETP.NE.OR UP1, UPT, UR10, 0x1, UP1 ;  /* 0x000000010a00788c */ /* 0x000fd20008f25670 */
[----:B------:R-:W-:Y:S05]  /*28f0*/  BRA.U UP1, `(.L_x_48) ;  /* 0x00000005014c7547 */ /* 0x000fea000b800000 */
[----:B------:R-:W-:Y:S01]  /*2900*/  HFMA2 R11, -RZ, RZ, 0, 0 ;  /* 0x00000000ff0b7431 */ /* 0x000fe200000001ff */
[----:B------:R-:W-:Y:S01]  /*2910*/  ISETP.GE.U32.AND P2, PT, R10, 0x2, PT ;  /* 0x000000020a00780c */ /* 0x000fe20003f46070 */
[----:B------:R-:W-:Y:S01]  /*2920*/  IMAD.MOV.U32 R12, RZ, RZ, 0x1 ;  /* 0x00000001ff0c7424 */ /* 0x000fe200078e00ff */
[----:B------:R-:W-:Y:S01]  /*2930*/  CS2R R8, SRZ ;  /* 0x0000000000087805 */ /* 0x000fe2000001ff00 */
[----:B------:R-:W-:Y:S01]  /*2940*/  IMAD.MOV.U32 R3, RZ, RZ, RZ ;  /* 0x000000ffff037224 */ /* 0x000fe200078e00ff */
[----:B------:R-:W-:Y:S01]  /*2950*/  UMOV UR4, 0x400 ;  /* 0x0000040000047882 */ /* 0x000fe20000000000 */
[----:B------:R-:W-:Y:S01]  /*2960*/  UMOV UR6, URZ ;  /* 0x000000ff00067c82 */ /* 0x000fe20008000000 */
[----:B------:R-:W-:-:S12]  /*2970*/  ULEA UR37, UR37, UR4, 0x18 ;  /* 0x0000000425257291 */ /* 0x000fd8000f8ec0ff */
.L_x_52:
[----:B------:R-:W-:Y:S02]  /*2980*/  LEA R0, R3, UR37, 0x3 ;  /* 0x0000002503007c11 */ /* 0x000fe4000f8e18ff */
[----:B------:R-:W-:-:S03]  /*2990*/  SHF.L.U32 R5, R8, 0x1f, RZ ;  /* 0x0000001f08057819 */ /* 0x000fc600000006ff */
[----:B------:R-:W-:Y:S01]  /*29a0*/  VIADD R4, R0, 0xf0 ;  /* 0x000000f000047836 */ /* 0x000fe20000000000 */
[----:B------:R-:W1:Y:S02]  /*29b0*/  SYNCS.PHASECHK.TRANS64.TRYWAIT P0, [R0+URZ+0xe0], R5 ;  /* 0x0000e005000075a7 */ /* 0x000e6400080011ff */
[----:B-1----:R-:W-:Y:S05]  /*29c0*/  @!P0 BRA `(.L_x_49) ;  /* 0x0000006000e88947 */ /* 0x002fea0003800000 */
.L_x_136:
[----:B------:R-:W-:Y:S01]  /*29d0*/  ULEA UR5, UR6, UR37, 0x3 ;  /* 0x0000002506057291 */ /* 0x000fe2000f8e18ff */
[----:B------:R-:W-:Y:S01]  /*29e0*/  PRMT R4, RZ, 0x654, R4 ;  /* 0x00000654ff047816 */ /* 0x000fe20000000004 */
[----:B-1----:R-:W-:Y:S01]  /*29f0*/  @!P2 IMAD.MOV.U32 R5, RZ, RZ, 0x10 ;  /* 0x00000010ff05a424 */ /* 0x002fe200078e00ff */
[----:B------:R-:W-:Y:S01]  /*2a00*/  SHF.L.U32 R7, R12, 0x1f, RZ ;  /* 0x0000001f0c077819 */ /* 0x000fe200000006ff */
[----:B------:R-:W-:Y:S01]  /*2a10*/  UIADD3 UR4, UPT, UPT, UR5, 0x80, URZ ;  /* 0x0000008005047890 */ /* 0x000fe2000fffe0ff */
[----:B------:R1:W-:Y:S05]  /*2a20*/  SYNCS.ARRIVE.TRANS64.RED.A1T0 RZ, [R4+URZ], RZ ;  /* 0x000000ff04ff79a7 */ /* 0x0003ea00081004ff */
[----:B------:R-:W-:Y:S01]  /*2a30*/  IMAD.U32 R13, RZ, RZ, UR4 ;  /* 0x00000004ff0d7e24 */ /* 0x000fe2000f8e00ff */
[----:B------:R-:W2:Y:S04]  /*2a40*/  SYNCS.PHASECHK.TRANS64.TRYWAIT P0, [UR5+0x90], R7 ;  /* 0x00009007ff0075a7 */ /* 0x000ea80008001105 */
[----:B------:R-:W-:Y:S01]  /*2a50*/  PRMT R13, R10, 0x654, R13 ;  /* 0x000006540a0d7816 */ /* 0x000fe2000000000d */
[----:B-12---:R-:W-:Y:S06]  /*2a60*/  @!P0 BRA `(.L_x_50) ;  /* 0x0000006000d48947 */ /* 0x006fec0003800000 */
.L_x_138:
[----:B------:R-:W-:Y:S01]  /*2a70*/  ULEA UR4, UR6, UR37, 0x4 ;  /* 0x0000002506047291 */ /* 0x000fe2000f8e20ff */
[----:B------:R-:W-:Y:S01]  /*2a80*/  SEL R2, R13, R2, !P2 ;  /* 0x000000020d027207 */ /* 0x000fe20005000000 */
[----:B------:R-:W-:Y:S01]  /*2a90*/  UIADD3 UR5, UPT, UPT, UR5, 0x80, URZ ;  /* 0x0000008005057890 */ /* 0x000fe2000fffe0ff */
[----:B-1----:R-:W-:Y:S01]  /*2aa0*/  LEA R0, R11, UR37, 0x3 ;  /* 0x000000250b007c11 */ /* 0x002fe2000f8e18ff */
[----:B------:R-:W-:Y:S01]  /*2ab0*/  UIADD3 UR4, UPT, UPT, UR4, 0x110, URZ ;  /* 0x0000011004047890 */ /* 0x000fe2000fffe0ff */
[----:B------:R1:W-:Y:S01]  /*2ac0*/  @!P2 SYNCS.ARRIVE.TRANS64.RED RZ, [R2+URZ], R5 ;  /* 0x0000000502ffa9a7 */ /* 0x0003e200080004ff */
[----:B------:R-:W-:Y:S01]  /*2ad0*/  UIADD3 UR6, UPT, UPT, UR6, 0x1, URZ ;  /* 0x0000000106067890 */ /* 0x000fe2000fffe0ff */
[----:B------:R-:W-:-:S03]  /*2ae0*/  VIADD R3, R3, 0x1 ;  /* 0x0000000103037836 */ /* 0x000fc60000000000 */
[----:B------:R-:W-:Y:S02]  /*2af0*/  UISETP.NE.AND UP0, UPT, UR6, 0x2, UPT ;  /* 0x000000020600788c */ /* 0x000fe4000bf05270 */
[----:B------:R-:W-:Y:S01]  /*2b00*/  ISETP.NE.AND P0, PT, R3, 0x2, PT ;  /* 0x000000020300780c */ /* 0x000fe20003f05270 */
[----:B------:R-:W-:Y:S06]  /*2b10*/  UGETNEXTWORKID.BROADCAST [UR4], [UR5] ;  /* 0x00000000040073ca */ /* 0x000fec0008000100 */
[----:B------:R-:W-:Y:S02]  /*2b20*/  USEL UR4, URZ, 0x1, UP0 ;  /* 0x00000001ff047887 */ /* 0x000fe40008000000 */
[----:B------:R-:W-:-:S04]  /*2b30*/  USEL UR6, UR6, URZ, UP0 ;  /* 0x000000ff06067287 */ /* 0x000fc80008000000 */
[----:B------:R-:W-:Y:S02]  /*2b40*/  LOP3.LUT R12, R12, UR4, RZ, 0x3c, !PT ;  /* 0x000000040c0c7c12 */ /* 0x000fe4000f8e3cff */
[----:B-1----:R-:W-:-:S04]  /*2b50*/  SHF.L.U32 R5, R9, 0x1f, RZ ;  /* 0x0000001f09057819 */ /* 0x002fc800000006ff */
[----:B------:R-:W1:Y:S02]  /*2b60*/  SYNCS.PHASECHK.TRANS64.TRYWAIT P1, [R0+URZ+0x80], R5 ;  /* 0x00008005000075a7 */ /* 0x000e6400080211ff */
[----:B-1----:R-:W-:Y:S05]  /*2b70*/  @!P1 BRA `(.L_x_51) ;  /* 0x0000006000a89947 */ /* 0x002fea0003800000 */
.L_x_139:
[----:B------:R-:W-:Y:S01]  /*2b80*/  LEA R4, R11, UR37, 0x4 ;  /* 0x000000250b047c11 */ /* 0x000fe2000f8e20ff */
[----:B-1----:R-:W-:Y:S01]  /*2b90*/  VIADD R0, R0, 0x90 ;  /* 0x0000009000007836 */ /* 0x002fe20000000000 */
[----:B------:R-:W-:Y:S01]  /*2ba0*/  SEL R3, R3, RZ, P0 ;  /* 0x000000ff03037207 */ /* 0x000fe20000000000 */
[----:B------:R-:W-:-:S03]  /*2bb0*/  VIADD R11, R11, 0x1 ;  /* 0x000000010b0b7836 */ /* 0x000fc60000000000 */
[----:B------:R-:W1:Y:S01]  /*2bc0*/  LDS.128 R4, [R4+0x110] ;  /* 0x0001100004047984 */ /* 0x000e620000000c00 */
[----:B------:R-:W-:Y:S02]  /*2bd0*/  PRMT R0, RZ, 0x654, R0 ;  /* 0x00000654ff007816 */ /* 0x000fe40000000000 */
[C---:B------:R-:W-:Y:S01]  /*2be0*/  ISETP.NE.AND P1, PT, R11.reuse, 0x2, PT ;  /* 0x000000020b00780c */ /* 0x040fe20003f25270 */
[----:B------:R-:W-:Y:S01]  /*2bf0*/  @!PT LDS RZ, [RZ] ;  /* 0x00000000fffff984 */ /* 0x000fe20000000800 */
[----:B------:R-:W-:Y:S01]  /*2c00*/  @!PT LDS RZ, [RZ] ;  /* 0x00000000fffff984 */ /* 0x000fe20000000800 */
[----:B------:R-:W-:Y:S01]  /*2c10*/  @!PT LDS RZ, [RZ] ;  /* 0x00000000fffff984 */ /* 0x000fe20000000800 */
[----:B------:R-:W-:Y:S01]  /*2c20*/  @!PT LDS RZ, [RZ] ;  /* 0x00000000fffff984 */ /* 0x000fe20000000800 */
[----:B------:R2:W-:Y:S06]  /*2c30*/  MEMBAR.ALL.CTA ;  /* 0x0000000000007992 */ /* 0x0005ec0000008000 */
[----:B--2---:R-:W2:Y:S01]  /*2c40*/  FENCE.VIEW.ASYNC.S ;  /* 0x00000000000073c6 */ /* 0x004ea20000000000 */
[----:B------:R-:W-:Y:S01]  /*2c50*/  SEL R11, R11, RZ, P1 ;  /* 0x000000ff0b0b7207 */ /* 0x000fe20000800000 */
[----:B--2---:R2:W-:Y:S01]  /*2c60*/  SYNCS.ARRIVE.TRANS64.RED.A1T0 RZ, [R0+URZ], RZ ;  /* 0x000000ff00ff79a7 */ /* 0x0045e200081004ff */
[----:B-1----:R-:W-:-:S02]  /*2c70*/  LOP3.LUT P3, RZ, R6, 0x1, RZ, 0xc0, !PT ;  /* 0x0000000106ff7812 */ /* 0x002fc4000786c0ff */
[----:B------:R-:W-:-:S04]  /*2c80*/  SEL R5, RZ, 0x1, P0 ;  /* 0x00000001ff057807 */ /* 0x000fc80000000000 */
[----:B------:R-:W-:Y:S02]  /*2c90*/  LOP3.LUT R8, R8, R5, RZ, 0x3c, !PT ;  /* 0x0000000508087212 */ /* 0x000fe400078e3cff */
[----:B--2---:R-:W-:-:S04]  /*2ca0*/  SEL R0, RZ, 0x1, P1 ;  /* 0x00000001ff007807 */ /* 0x004fc80000800000 */
[----:B------:R-:W-:Y:S01]  /*2cb0*/  LOP3.LUT R9, R9, R0, RZ, 0x3c, !PT ;  /* 0x0000000009097212 */ /* 0x000fe200078e3cff */
[----:B------:R-:W-:Y:S06]  /*2cc0*/  @P3 BRA `(.L_x_52) ;  /* 0xfffffffc002c3947 */ /* 0x000fec000383ffff */
[----:B------:R-:W-:Y:S01]  /*2cd0*/  ULEA UR5, UR6, UR37, 0x3 ;  /* 0x0000002506057291 */ /* 0x000fe2000f8e18ff */
[----:B------:R-:W-:-:S08]  /*2ce0*/  SHF.L.U32 R3, R12, 0x1f, RZ ;  /* 0x0000001f0c037819 */ /* 0x000fd000000006ff */
[----:B------:R-:W1:Y:S02]  /*2cf0*/  SYNCS.PHASECHK.TRANS64 P0, [UR5+0x90], R3 ;  /* 0x00009003ff0075a7 */ /* 0x000e640008001005 */
[----:B-1----:R-:W-:Y:S05]  /*2d00*/  @P0 BRA `(.L_x_53) ;  /* 0x0000000000080947 */ /* 0x002fea0003800000 */
[----:B------:R-:W1:Y:S02]  /*2d10*/  SYNCS.PHASECHK.TRANS64.TRYWAIT P0, [UR5+0x90], R3 ;  /* 0x00009003ff0075a7 */ /* 0x000e640008001105 */
[----:B-1----:R-:W-:Y:S05]  /*2d20*/  @!P0 BRA `(.L_x_54) ;  /* 0x0000006000508947 */ /* 0x002fea0003800000 */
.L_x_53:
[----:B------:R-:W-:-:S04]  /*2d30*/  UIADD3 UR4, UPT, UPT, UR6, 0x1, URZ ;  /* 0x0000000106047890 */ /* 0x000fc8000fffe0ff */
[----:B------:R-:W-:-:S04]  /*2d40*/  UISETP.NE.AND UP0, UPT, UR4, 0x2, UPT ;  /* 0x000000020400788c */ /* 0x000fc8000bf05270 */
[----:B------:R-:W-:Y:S02]  /*2d50*/  USEL UR7, URZ, 0x1, UP0 ;  /* 0x00000001ff077887 */ /* 0x000fe40008000000 */
[----:B------:R-:W-:-:S04]  /*2d60*/  USEL UR4, UR4, URZ, UP0 ;  /* 0x000000ff04047287 */ /* 0x000fc80008000000 */
[----:B------:R-:W-:Y:S01]  /*2d70*/  ULEA UR4, UR4, UR37, 0x3 ;  /* 0x0000002504047291 */ /* 0x000fe2000f8e18ff */
[----:B-1----:R-:W-:-:S04]  /*2d80*/  LOP3.LUT R3, R12, UR7, RZ, 0x3c, !PT ;  /* 0x000000070c037c12 */ /* 0x002fc8000f8e3cff */
[----:B------:R-:W-:-:S04]  /*2d90*/  SHF.L.U32 R0, R3, 0x1f, RZ ;  /* 0x0000001f03007819 */ /* 0x000fc800000006ff */
[----:B------:R-:W1:Y:S02]  /*2da0*/  SYNCS.PHASECHK.TRANS64 P0, [UR4+0x90], R0 ;  /* 0x00009000ff0075a7 */ /* 0x000e640008001004 */
[----:B-1----:R-:W-:Y:S05]  /*2db0*/  @P0 EXIT ;  /* 0x000000000000094d */ /* 0x002fea0003800000 */
[----:B------:R-:W-:Y:S02]  /*2dc0*/  SHF.L.U32 R3, R3, 0x1f, RZ ;  /* 0x0000001f03037819 */ /* 0x000fe400000006ff */
[----:B------:R-:W-:-:S07]  /*2dd0*/  MOV R0, UR4 ;  /* 0x0000000400007c02 */ /* 0x000fce0008000f00 */
.L_x_55:
[----:B-1----:R1:W2:Y:S02]  /*2de0*/  SYNCS.PHASECHK.TRANS64.TRYWAIT P0, [R0+URZ+0x90], R3 ;  /* 0x00009003000075a7 */ /* 0x0022a400080011ff */
[----:B--2---:R-:W-:Y:S05]  /*2df0*/  @!P0 NANOSLEEP.SYNCS 0x989680 ;  /* 0x009896800000895d */ /* 0x004fea0003900000 */
[----:B------:R-:W2:Y:S02]  /*2e00*/  @!P0 SYNCS.PHASECHK.TRANS64 P0, [R0+URZ+0x90], R3 ;  /* 0x00009003000085a7 */ /* 0x000ea400080010ff */
[----:B--2---:R-:W-:Y:S05]  /*2e10*/  @P0 EXIT ;  /* 0x000000000000094d */ /* 0x004fea0003800000 */
[----:B------:R-:W-:Y:S05]  /*2e20*/  BRA `(.L_x_55) ;  /* 0xfffffffc00ec7947 */ /* 0x000fea000383ffff */
.L_x_48:
[----:B------:R-:W-:Y:S05]  /*2e30*/  BRA.U UP4, `(.L_x_56) ;  /* 0x0000001104a07547 */ /* 0x000fea000b800000 */
[----:B------:R-:W-:Y:S01]  /*2e40*/  UMOV UR6, 0x40 ;  /* 0x0000004000067882 */ /* 0x000fe20000000000 */
[----:B------:R-:W-:Y:S01]  /*2e50*/  NOP ;  /* 0x0000000000007918 */ /* 0x000fe20000000000 */
[----:B------:R-:W-:Y:S01]  /*2e60*/  ULEA UR6, UR37, UR6, 0x18 ;  /* 0x0000000625067291 */ /* 0x000fe2000f8ec0ff */
[----:B------:R-:W-:Y:S02]  /*2e70*/  UMOV UR7, 0x400 ;  /* 0x0000040000077882 */ /* 0x000fe40000000000 */
[----:B------:R-:W-:-:S06]  /*2e80*/  ULEA UR37, UR37, UR7, 0x18 ;  /* 0x0000000725257291 */ /* 0x000fcc000f8ec0ff */
[----:B------:R-:W1:Y:S02]  /*2e90*/  LDS.U8 R2, [UR6+0x1c] ;  /* 0x00001c06ff027984 */ /* 0x000e640008000000 */
[----:B-1----:R-:W-:-:S13]  /*2ea0*/  ISETP.NE.AND P0, PT, R2, RZ, PT ;  /* 0x000000ff0200720c */ /* 0x002fda0003f05270 */
[----:B------:R-:W-:Y:S05]  /*2eb0*/  @P0 BRA `(.L_x_57) ;  /* 0x0000000400080947 */ /* 0x000fea0003800000 */
[----:B------:R-:W-:Y:S02]  /*2ec0*/  UISETP.NE.U32.AND UP0, UPT, UR5, 0x1, UPT ;  /* 0x000000010500788c */ /* 0x000fe4000bf05070 */
[----:B------:R-:W-:-:S07]  /*2ed0*/  UIADD3 UR8, UPT, UPT, UR6, 0x8, URZ ;  /* 0x0000000806087890 */ /* 0x000fce000fffe0ff */
[----:B------:R-:W-:Y:S05]  /*2ee0*/  BRA.U !UP0, `(.L_x_58) ;  /* 0x00000001089c7547 */ /* 0x000fea000b800000 */
[----:B------:R-:W-:Y:S01]  /*2ef0*/  ELECT P0, URZ, PT ;  /* 0x0000000000ff782f */ /* 0x000fe20003800000 */
[----:B------:R-:W-:-:S12]  /*2f00*/  BSSY B0, `(.L_x_58) ;  /* 0x0000025000007945 */ /* 0x000fd80003800000 */
[----:B------:R-:W-:Y:S05]  /*2f10*/  @!P0 BRA `(.L_x_59) ;  /* 0x00000000008c8947 */ /* 0x000fea0003800000 */
[----:B------:R-:W-:-:S05]  /*2f20*/  UMOV UR7, 0x10 ;  /* 0x0000001000077882 */ /* 0x000fca0000000000 */
[----:B------:R-:W-:Y:S04]  /*2f30*/  DEPBAR.LE SB1, 0x36 ;  /* 0x00009d800000791a */ /* 0x000fe80000000000 */
[----:B------:R-:W1:Y:S02]  /*2f40*/  UTCATOMSWS.2CTA.FIND_AND_SET.ALIGN UP1, UR7, UR7 ;  /* 0x00000007000775e3 */ /* 0x000e640008220800 */
[----:B-1----:R-:W-:Y:S01]  /*2f50*/  MOV R11, UR7 ;  /* 0x00000007000b7c02 */ /* 0x002fe20008000f00 */
[----:B------:R-:W-:Y:S06]  /*2f60*/  BRA.U UP1, `(.L_x_60) ;  /* 0x0000000101187547 */ /* 0x000fec000b800000 */
.L_x_61:
[----:B------:R-:W-:Y:S05]  /*2f70*/  NANOSLEEP 0x64 ;  /* 0x000000640000795d */ /* 0x000fea0003800000 */
[----:B------:R-:W-:-:S05]  /*2f80*/  UMOV UR7, 0x10 ;  /* 0x0000001000077882 */ /* 0x000fca0000000000 */
[----:B------:R-:W-:Y:S04]  /*2f90*/  DEPBAR.LE SB1, 0x36 ;  /* 0x00009d800000791a */ /* 0x000fe80000000000 */
[----:B------:R-:W1:Y:S02]  /*2fa0*/  UTCATOMSWS.2CTA.FIND_AND_SET.ALIGN UP1, UR7, UR7 ;  /* 0x00000007000775e3 */ /* 0x000e640008220800 */
[----:B-1----:R-:W-:Y:S01]  /*2fb0*/  MOV R11, UR7 ;  /* 0x00000007000b7c02 */ /* 0x002fe20008000f00 */
[----:B------:R-:W-:Y:S05]  /*2fc0*/  BRA.U !UP1, `(.L_x_61) ;  /* 0xfffffffd09e87547 */ /* 0x000fea000b83ffff */
.L_x_60:
[----:B------:R-:W1:Y:S01]  /*2fd0*/  LDS R5, [UR6+0x10] ;  /* 0x00001006ff057984 */ /* 0x000e620008000800 */
[----:B------:R-:W-:Y:S01]  /*2fe0*/  IMAD.U32 R3, RZ, RZ, UR37 ;  /* 0x00000025ff037e24 */ /* 0x000fe2000f8e00ff */
[----:B------:R-:W-:-:S03]  /*2ff0*/  MOV R2, UR4 ;  /* 0x0000000400027c02 */ /* 0x000fc60008000f00 */
[----:B------:R-:W-:Y:S01]  /*3000*/  VIADD R3, R3, 0x130 ;  /* 0x0000013003037836 */ /* 0x000fe20000000000 */
[----:B-1----:R-:W-:-:S04]  /*3010*/  SHF.L.U32 R5, R5, 0x1f, RZ ;  /* 0x0000001f05057819 */ /* 0x002fc800000006ff */
[----:B------:R-:W1:Y:S02]  /*3020*/  SYNCS.PHASECHK.TRANS64.TRYWAIT P0, [UR6+0x8], R5 ;  /* 0x00000805ff0075a7 */ /* 0x000e640008001106 */
[----:B-1----:R-:W-:Y:S05]  /*3030*/  @P0 BRA `(.L_x_62) ;  /* 0x0000000000080947 */ /* 0x002fea0003800000 */
[----:B------:R-:W1:Y:S02]  /*3040*/  SYNCS.PHASECHK.TRANS64.TRYWAIT P0, [UR6+0x8], R5 ;  /* 0x00000805ff0075a7 */ /* 0x000e640008001106 */
[----:B-1----:R-:W-:Y:S05]  /*3050*/  @!P0 BRA `(.L_x_63) ;  /* 0x0000005c009c8947 */ /* 0x002fea0003800000 */
.L_x_62:
[----:B-1----:R-:W-:Y:S01]  /*3060*/  HFMA2 R4, -RZ, RZ, 0, 5.9604644775390625e-08 ;  /* 0x00000001ff047431 */ /* 0x002fe200000001ff */
[----:B------:R-:W-:Y:S01]  /*3070*/  UPRMT UR7, UR4, 0x654, UR8 ;  /* 0x0000065404077896 */ /* 0x000fe20008000008 */
[----:B------:R-:W-:Y:S01]  /*3080*/  IMAD.MOV.U32 R6, RZ, RZ, 0xffff ;  /* 0x0000ffffff067424 */ /* 0x000fe200078e00ff */
[----:B------:R-:W-:Y:S01]  /*3090*/  PRMT R2, R2, 0x654, R3 ;  /* 0x0000065402027816 */ /* 0x000fe20000000003 */
[----:B------:R-:W-:Y:S02]  /*30a0*/  IMAD.MOV.U32 R5, RZ, RZ, 0x4 ;  /* 0x00000004ff057424 */ /* 0x000fe400078e00ff */
[----:B------:R-:W-:Y:S01]  /*30b0*/  IMAD.SHL.U32 R9, R11, 0x20, RZ ;  /* 0x000000200b097824 */ /* 0x000fe200078e00ff */
[----:B------:R-:W-:Y:S02]  /*30c0*/  MOV R3, UR7 ;  /* 0x0000000700037c02 */ /* 0x000fe40008000f00 */
[-C--:B------:R-:W-:Y:S01]  /*30d0*/  SHF.L.U32 R7, R6, R11.reuse, RZ ;  /* 0x0000000b06077219 */ /* 0x080fe200000006ff */
[----:B------:R1:W-:Y:S01]  /*30e0*/  SYNCS.ARRIVE.TRANS64.RED RZ, [UR7], R5 ;  /* 0x00000005ffff79a7 */ /* 0x0003e20008000407 */
[----:B------:R-:W-:Y:S01]  /*30f0*/  SHF.L.U32 R6, R4, R11, RZ ;  /* 0x0000000b04067219 */ /* 0x000fe200000006ff */
[----:B------:R1:W-:Y:S04]  /*3100*/  STS [UR37+0x130], R9 ;  /* 0x00013009ff007988 */ /* 0x0003e80008000825 */
[----:B------:R1:W-:Y:S04]  /*3110*/  STAS [R2.64], R11 ;  /* 0x0000000b02007dbd */ /* 0x0003e8000c0008ff */
[----:B------:R1:W-:Y:S04]  /*3120*/  ATOMS.OR RZ, [UR6+0x14], R7 ;  /* 0x00001407ffff798c */ /* 0x0003e8000b000006 */
[----:B------:R1:W-:Y:S04]  /*3130*/  ATOMS.OR RZ, [UR6+0x18], R6 ;  /* 0x00001806ffff798c */ /* 0x0003e8000b000006 */
[----:B------:R1:W-:Y:S02]  /*3140*/  ATOMS.XOR RZ, [UR6+0x10], R4 ;  /* 0x00001004ffff798c */ /* 0x0003e4000b800006 */
.L_x_59:
[----:B------:R-:W-:Y:S05]  /*3150*/  BSYNC B0 ;  /* 0x0000000000007941 */ /* 0x000fea0003800000 */
.L_x_58:
[----:B------:R-:W-:Y:S05]  /*3160*/  BRA.U UP0, `(.L_x_64) ;  /* 0x00000001006c7547 */ /* 0x000fea000b800000 */
[----:B------:R-:W-:-:S03]  /*3170*/  UMOV UR7, 0xffffffff ;  /* 0xffffffff00077882 */ /* 0x000fc60000000000 */
[----:B------:R-:W-:Y:S05]  /*3180*/  BRA.DIV UR7, `(.L_x_65) ;  /* 0x0000005e07687947 */ /* 0x000fea000b800000 */
[----:B------:R-:W-:-:S13]  /*3190*/  ELECT P6, URZ, PT ;  /* 0x0000000000ff782f */ /* 0x000fda00038c0000 */
.L_x_143:
[----:B------:R-:W-:Y:S05]  /*31a0*/  @!P6 BRA `(.L_x_64) ;  /* 0x00000000005ce947 */ /* 0x000fea0003800000 */
[----:B-1----:R-:W1:Y:S02]  /*31b0*/  LDS R3, [UR6+0x10] ;  /* 0x00001006ff037984 */ /* 0x002e640008000800 */
[----:B-1----:R-:W-:-:S04]  /*31c0*/  SHF.L.U32 R3, R3, 0x1f, RZ ;  /* 0x0000001f03037819 */ /* 0x002fc800000006ff */
[----:B------:R-:W1:Y:S02]  /*31d0*/  SYNCS.PHASECHK.TRANS64.TRYWAIT P0, [UR6+0x8], R3 ;  /* 0x00000803ff0075a7 */ /* 0x000e640008001106 */
[----:B-1----:R-:W-:Y:S05]  /*31e0*/  @P0 BRA `(.L_x_66) ;  /* 0x0000000000080947 */ /* 0x002fea0003800000 */
[----:B------:R-:W1:Y:S02]  /*31f0*/  SYNCS.PHASECHK.TRANS64.TRYWAIT P0, [UR6+0x8], R3 ;  /* 0x00000803ff0075a7 */ /* 0x000e640008001106 */
[----:B-1----:R-:W-:Y:S05]  /*3200*/  @!P0 BRA `(.L_x_67) ;  /* 0x0000005c00688947 */ /* 0x002fea0003800000 */
.L_x_66:
[----:B------:R-:W2:Y:S01]  /*3210*/  LDS R5, [UR37+0x130] ;  /* 0x00013025ff057984 */ /* 0x000ea20008000800 */
[----:B-1----:R-:W-:Y:S02]  /*3220*/  HFMA2 R2, -RZ, RZ, 0, 5.9604644775390625e-08 ;  /* 0x00000001ff027431 */ /* 0x002fe400000001ff */
[----:B------:R-:W-:Y:S01]  /*3230*/  IMAD.MOV.U32 R3, RZ, RZ, 0xffff ;  /* 0x0000ffffff037424 */ /* 0x000fe200078e00ff */
[----:B------:R-:W-:Y:S01]  /*3240*/  UPRMT UR7, UR4, 0x654, UR8 ;  /* 0x0000065404077896 */ /* 0x000fe20008000008 */
[----:B--2---:R-:W-:-:S03]  /*3250*/  IMAD.SHL.U32 R4, R5, 0x20, RZ ;  /* 0x0000002005047824 */ /* 0x004fc600078e00ff */
[-C--:B------:R-:W-:Y:S02]  /*3260*/  SHF.L.U32 R3, R3, R5.reuse, RZ ;  /* 0x0000000503037219 */ /* 0x080fe400000006ff */
[----:B------:R-:W-:Y:S01]  /*3270*/  SHF.L.U32 R5, R2, R5, RZ ;  /* 0x0000000502057219 */ /* 0x000fe200000006ff */
[----:B------:R2:W-:Y:S04]  /*3280*/  STS [UR37+0x130], R4 ;  /* 0x00013004ff007988 */ /* 0x0005e80008000825 */
[----:B------:R2:W-:Y:S04]  /*3290*/  ATOMS.OR RZ, [UR6+0x14], R3 ;  /* 0x00001403ffff798c */ /* 0x0005e8000b000006 */
[----:B------:R2:W-:Y:S01]  /*32a0*/  ATOMS.OR RZ, [UR6+0x18], R5 ;  /* 0x00001805ffff798c */ /* 0x0005e2000b000006 */
[----:B------:R-:W-:Y:S03]  /*32b0*/  SYNCS.ARRIVE.TRANS64.RED.A1T0 RZ, [UR7], RZ ;  /* 0x000000ffffff79a7 */ /* 0x000fe60008100407 */
[----:B------:R2:W-:Y:S01]  /*32c0*/  ATOMS.XOR RZ, [UR6+0x10], R2 ;  /* 0x00001002ffff798c */ /* 0x0005e2000b800006 */
[----:B------:R-:W-:Y:S05]  /*32d0*/  BRA `(.L_x_64) ;  /* 0x0000000000107947 */ /* 0x000fea0003800000 */
.L_x_57:
[----:B------:R-:W-:-:S05]  /*32e0*/  MOV R2, 0xffffffff ;  /* 0xffffffff00027802 */ /* 0x000fca0000000f00 */
[----:B------:R1:W-:Y:S02]  /*32f0*/  STS [UR37+0x130], R2 ;  /* 0x00013002ff007988 */ /* 0x0003e40008000825 */
[----:B-1----:R-:W-:Y:S02]  /*3300*/  MOV R2, 0x3320 ;  /* 0x0000332000027802 */ /* 0x002fe40000000f00 */
[----:B-----5:R-:W-:Y:S05]  /*3310*/  CALL.REL.NOINC `($__internal_1_$__cuda_sm10x_tcgen05_guardrail_trap_phase_invalid_during_alloc) ;  /* 0x0000006000b07944 */ /* 0x020fea0003c00000 */
.L_x_64:
[----:B------:R-:W-:Y:S05]  /*3320*/  WARPSYNC.ALL ;  /* 0x0000000000007948 */ /* 0x000fea0003800000 */
[----:B------:R-:W3:Y:S01]  /*3330*/  S2UR UR8, SR_CgaCtaId ;  /* 0x00000000000879c3 */ /* 0x000ee20000008800 */
[----:B------:R-:W-:Y:S01]  /*3340*/  UMOV UR6, 0x400 ;  /* 0x0000040000067882 */ /* 0x000fe20000000000 */
[----:B------:R-:W-:-:S06]  /*3350*/  NOP ;  /* 0x0000000000007918 */ /* 0x000fcc0000000000 */
[----:B------:R-:W-:Y:S06]  /*3360*/  BAR.ARV 0x6, 0xa0 ;  /* 0x0182800000007b1d */ /* 0x000fec0000002000 */
[----:B------:R-:W-:Y:S01]  /*3370*/  LOP3.LUT R0, R0, 0xffff, RZ, 0xc0, !PT ;  /* 0x0000ffff00007812 */ /* 0x000fe200078ec0ff */
[----:B-1----:R-:W-:Y:S01]  /*3380*/  IMAD.MOV.U32 R9, RZ, RZ, 0x1 ;  /* 0x00000001ff097424 */ /* 0x002fe200078e00ff */
[----:B------:R-:W-:Y:S01]  /*3390*/  LOP3.LUT R8, R8, 0xffff, RZ, 0xc0, !PT ;  /* 0x0000ffff08087812 */ /* 0x000fe200078ec0ff */
[----:B------:R-:W-:Y:S01]  /*33a0*/  UMOV UR22, URZ ;  /* 0x000000ff00167c82 */ /* 0x000fe20008000000 */
[----:B------:R-:W-:Y:S01]  /*33b0*/  R2UR UR12, R0 ;  /* 0x00000000000c72ca */ /* 0x000fe200000e0000 */
[----:B------:R-:W-:Y:S01]  /*33c0*/  UMOV UR21, URZ ;  /* 0x000000ff00157c82 */ /* 0x000fe20008000000 */
[----:B------:R-:W-:Y:S01]  /*33d0*/  R2UR UR13, R8 ;  /* 0x00000000080d72ca */ /* 0x000fe200000e0000 */
[----:B------:R-:W-:Y:S01]  /*33e0*/  IMAD.MOV.U32 R8, RZ, RZ, RZ ;  /* 0x000000ffff087224 */ /* 0x000fe200078e00ff */
[----:B------:R-:W-:Y:S01]  /*33f0*/  UMOV UR20, URZ ;  /* 0x000000ff00147c82 */ /* 0x000fe20008000000 */
[----:B------:R-:W-:-:S02]  /*3400*/  UISETP.NE.AND UP2, UPT, UR5, URZ, UPT ;  /* 0x000000ff0500728c */ /* 0x000fc4000bf45270 */
[----:B---3--:R-:W-:Y:S01]  /*3410*/  ULEA UR8, UR8, UR6, 0x18 ;  /* 0x0000000608087291 */ /* 0x008fe2000f8ec0ff */
[----:B------:R-:W1:Y:S03]  /*3420*/  LDCU UR6, c[0x0][0x38c] ;  /* 0x00007180ff0677ac */ /* 0x000e660008000800 */
[----:B------:R-:W-:Y:S02]  /*3430*/  UIADD3 UR14, UPT, UPT, UR8, 0x8400, URZ ;  /* 0x00008400080e7890 */ /* 0x000fe4000fffe0ff */
[----:B------:R-:W-:-:S03]  /*3440*/  UIADD3 UR15, UPT, UPT, UR8, 0x12400, URZ ;  /* 0x00012400080f7890 */ /* 0x000fc6000fffe0ff */
[----:B--2---:R-:W2:Y:S01]  /*3450*/  LDS R2, [UR8+0x130] ;  /* 0x00013008ff027984 */ /* 0x004ea20008000800 */
[----:B------:R-:W-:Y:S02]  /*3460*/  USHF.R.U32.HI UR14, URZ, 0x4, UR14 ;  /* 0x00000004ff0e7899 */ /* 0x000fe4000801160e */
[----:B------:R-:W-:Y:S02]  /*3470*/  USHF.R.U32.HI UR15, URZ, 0x4, UR15 ;  /* 0x00000004ff0f7899 */ /* 0x000fe4000801160f */
[----:B------:R-:W-:Y:S02]  /*3480*/  ULOP3.LUT UR14, UR14, 0x3fff, URZ, 0xc0, !UPT ;  /* 0x00003fff0e0e7892 */ /* 0x000fe4000f8ec0ff */
[----:B------:R-:W-:Y:S02]  /*3490*/  ULOP3.LUT UR15, UR15, 0x3fff, URZ, 0xc0, !UPT ;  /* 0x00003fff0f0f7892 */ /* 0x000fe4000f8ec0ff */
[----:B------:R-:W-:Y:S02]  /*34a0*/  ULOP3.LUT UR14, UR14, 0x10000, URZ, 0xfc, !UPT ;  /* 0x000100000e0e7892 */ /* 0x000fe4000f8efcff */
[----:B-1----:R-:W-:-:S02]  /*34b0*/  UIADD3 UR6, UPT, UPT, UR6, 0x3f, URZ ;  /* 0x0000003f06067890 */ /* 0x002fc4000fffe0ff */
[----:B------:R-:W-:Y:S02]  /*34c0*/  ULOP3.LUT UR15, UR15, 0x10000, URZ, 0xfc, !UPT ;  /* 0x000100000f0f7892 */ /* 0x000fe4000f8efcff */
[----:B------:R-:W-:Y:S01]  /*34d0*/  USHF.R.S32.HI UR7, URZ, 0x1f, UR6 ;  /* 0x0000001fff077899 */ /* 0x000fe20008011406 */
[----:B------:R-:W-:Y:S01]  /*34e0*/  UMOV UR28, 0x0 ;  /* 0x00000000001c7882 */ /* 0x000fe20000000000 */
[----:B------:R-:W-:Y:S02]  /*34f0*/  UMOV UR29, 0x102004a0 ;  /* 0x102004a0001d7882 */ /* 0x000fe40000000000 */
[----:B------:R-:W-:Y:S01]  /*3500*/  ULEA.HI UR7, UR7, UR6, URZ, 0x6 ;  /* 0x0000000607077291 */ /* 0x000fe2000f8f30ff */
[----:B------:R-:W-:Y:S01]  /*3510*/  UMOV UR26, 0x0 ;  /* 0x00000000001a7882 */ /* 0x000fe20000000000 */
[----:B------:R-:W-:Y:S02]  /*3520*/  UMOV UR27, 0x102004a0 ;  /* 0x102004a0001b7882 */ /* 0x000fe40000000000 */
[----:B------:R-:W-:-:S04]  /*3530*/  USHF.R.S32.HI UR7, URZ, 0x6, UR7 ;  /* 0x00000006ff077899 */ /* 0x000fc80008011407 */
[----:B------:R-:W-:-:S04]  /*3540*/  UISETP.LT.AND UP0, UPT, UR7, 0x1, UPT ;  /* 0x000000010700788c */ /* 0x000fc8000bf01270 */
[----:B------:R-:W-:Y:S01]  /*3550*/  USEL UR23, UR7, 0x1, !UP0 ;  /* 0x0000000107177887 */ /* 0x000fe2000c000000 */
[----:B--2---:R-:W-:Y:S02]  /*3560*/  R2UR UR24, R2 ;  /* 0x00000000021872ca */ /* 0x004fe400000e0000 */
[----:B------:R-:W-:-:S13]  /*3570*/  CS2R R2, SRZ ;  /* 0x0000000000027805 */ /* 0x000fda000001ff00 */
.L_x_75:
[C---:B------:R-:W-:Y:S02]  /*3580*/  LEA R0, R8.reuse, UR8, 0x3 ;  /* 0x0000000808007c11 */ /* 0x040fe4000f8e18ff */
[----:B------:R-:W-:Y:S02]  /*3590*/  SHF.L.U32 R5, R3, 0x1f, RZ ;  /* 0x0000001f03057819 */ /* 0x000fe400000006ff */
[----:B------:R-:W-:Y:S02]  /*35a0*/  LEA R4, R8, UR8, 0x4 ;  /* 0x0000000808047c11 */ /* 0x000fe4000f8e20ff */
[----:B------:R-:W1:Y:S02]  /*35b0*/  SYNCS.PHASECHK.TRANS64.TRYWAIT P0, [R0+URZ+0x80], R5 ;  /* 0x00008005000075a7 */ /* 0x000e6400080011ff */
[----:B-1-34-:R-:W-:Y:S05]  /*35c0*/  @!P0 BRA `(.L_x_68) ;  /* 0x0000005800908947 */ /* 0x01afea0003800000 */
.L_x_144:
[----:B-1----:R-:W1:Y:S01]  /*35d0*/  LDS.128 R4, [R4+0x110] ;  /* 0x0001100004047984 */ /* 0x002e620000000c00 */
[----:B------:R-:W-:Y:S02]  /*35e0*/  VIADD R0, R0, 0x90 ;  /* 0x0000009000007836 */ /* 0x000fe40000000000 */
[----:B------:R-:W-:Y:S01]  /*35f0*/  VIADD R8, R8, 0x1 ;  /* 0x0000000108087836 */ /* 0x000fe20000000000 */
[----:B------:R-:W-:Y:S01]  /*3600*/  @!PT LDS RZ, [RZ] ;  /* 0x00000000fffff984 */ /* 0x000fe20000000800 */
[----:B------:R-:W-:Y:S01]  /*3610*/  @!PT LDS RZ, [RZ] ;  /* 0x00000000fffff984 */ /* 0x000fe20000000800 */
[----:B------:R-:W-:Y:S01]  /*3620*/  @!PT LDS RZ, [RZ] ;  /* 0x00000000fffff984 */ /* 0x000fe20000000800 */
[----:B------:R-:W-:Y:S01]  /*3630*/  @!PT LDS RZ, [RZ] ;  /* 0x00000000fffff984 */ /* 0x000fe20000000800 */
[----:B------:R2:W-:Y:S06]  /*3640*/  MEMBAR.ALL.CTA ;  /* 0x0000000000007992 */ /* 0x0005ec0000008000 */
[----:B--2---:R-:W2:Y:S01]  /*3650*/  FENCE.VIEW.ASYNC.S ;  /* 0x00000000000073c6 */ /* 0x004ea20000000000 */
[----:B------:R-:W-:-:S04]  /*3660*/  PRMT R0, RZ, 0x654, R0 ;  /* 0x00000654ff007816 */ /* 0x000fc80000000000 */
[----:B--2---:R2:W-:Y:S01]  /*3670*/  SYNCS.ARRIVE.TRANS64.RED.A1T0 RZ, [R0+URZ], RZ ;  /* 0x000000ff00ff79a7 */ /* 0x0045e200081004ff */
[----:B-1----:R-:W-:Y:S01]  /*3680*/  LOP3.LUT P1, RZ, R6, 0x1, RZ, 0xc0, !PT ;  /* 0x0000000106ff7812 */ /* 0x002fe2000782c0ff */
[----:B--2---:R-:W-:-:S12]  /*3690*/  BRA.U UP2, `(.L_x_69) ;  /* 0x0000000102e07547 */ /* 0x004fd8000b800000 */
[----:B------:R-:W1:Y:S01]  /*36a0*/  LDCU UR6, c[0x0][0x38c] ;  /* 0x00007180ff0677ac */ /* 0x000e620008000800 */
[----:B------:R-:W-:Y:S02]  /*36b0*/  PLOP3.LUT P2, PT, PT, PT, PT, 0x80, 0x8 ;  /* 0x000000000008781c */ /* 0x000fe40003f4f070 */
[----:B------:R-:W-:Y:S01]  /*36c0*/  SHF.L.U32 R5, R9, 0x1f, RZ ;  /* 0x0000001f09057819 */ /* 0x000fe200000006ff */
[----:B------:R-:W-:Y:S02]  /*36d0*/  ULEA UR10, UR22, UR8, 0x3 ;  /* 0x00000008160a7291 */ /* 0x000fe4000f8e18ff */
[----:B------:R-:W-:Y:S02]  /*36e0*/  ULEA UR11, UR22, UR24, 0x7 ;  /* 0x00000018160b7291 */ /* 0x000fe4000f8e38ff */
[----:B-1----:R-:W-:-:S06]  /*36f0*/  UISETP.GE.AND UP0, UPT, UR6, 0x1, UPT ;  /* 0x000000010600788c */ /* 0x002fcc000bf06270 */
[----:B------:R-:W-:-:S05]  /*3700*/  PLOP3.LUT P0, PT, PT, PT, UP0, 0x80, 0x8 ;  /* 0x000000000008781c */ /* 0x000fca0003f0f008 */
[----:B------:R-:W-:-:S08]  /*3710*/  @UP0 ULEA UR6, UR21, UR8, 0x3 ;  /* 0x0000000815060291 */ /* 0x000fd0000f8e18ff */
[----:B------:R-:W-:-:S04]  /*3720*/  @P0 SHF.L.U32 R0, R2, 0x1f, RZ ;  /* 0x0000001f02000819 */ /* 0x000fc800000006ff */
[----:B------:R1:W2:Y:S01]  /*3730*/  @P0 SYNCS.PHASECHK.TRANS64.TRYWAIT P2, [UR6], R0 ;  /* 0x00000000ff0005a7 */ /* 0x0002a20008041106 */
[----:B------:R-:W3:Y:S02]  /*3740*/  SYNCS.PHASECHK.TRANS64.TRYWAIT P0, [UR10+0xc0], R5 ;  /* 0x0000c005ff0075a7 */ /* 0x000ee4000800110a */
[----:B-123--:R-:W-:Y:S05]  /*3750*/  @!P0 BRA `(.L_x_70) ;  /* 0x0000005800408947 */ /* 0x00efea0003800000 */
.L_x_146:
[----:B------:R-:W-:Y:S01]  /*3760*/  UMOV UR19, UR20 ;  /* 0x0000001400137c82 */ /* 0x000fe20008000000 */
[----:B------:R-:W-:Y:S05]  /*3770*/  BRA.U !UP0, `(.L_x_71) ;  /* 0x0000000108987547 */ /* 0x000fea000b800000 */
[----:B------:R-:W-:Y:S02]  /*3780*/  UIADD3 UR19, UPT, UPT, UR23, UR20, URZ ;  /* 0x0000001417137290 */ /* 0x000fe4000fffe0ff */
[----:B------:R-:W-:Y:S01]  /*3790*/  UPLOP3.LUT UP3, UPT, UPT, UPT, UPT, 0x40, 0x4 ;  /* 0x000000000004789c */ /* 0x000fe20003f6e870 */
[----:B------:R-:W-:Y:S01]  /*37a0*/  UMOV UR18, UR7 ;  /* 0x0000000700127c82 */ /* 0x000fe20008000000 */
[----:B------:R-:W-:-:S09]  /*37b0*/  UMOV UR17, UR21 ;  /* 0x0000001500117c82 */ /* 0x000fd20008000000 */
.L_x_74:
[----:B--2---:R-:W-:Y:S01]  /*37c0*/  ULEA UR9, UR17, UR8, 0x3 ;  /* 0x0000000811097291 */ /* 0x004fe2000f8e18ff */
[----:B---3--:R-:W-:Y:S11]  /*37d0*/  @P2 BRA `(.L_x_72) ;  /* 0x00000000000c2947 */ /* 0x008ff60003800000 */
[----:B-1----:R-:W-:Y:S04]  /*37e0*/  SHF.L.U32 R5, R2, 0x1f, RZ ;  /* 0x0000001f02057819 */ /* 0x002fe800000006ff */
[----:B------:R-:W1:Y:S02]  /*37f0*/  SYNCS.PHASECHK.TRANS64.TRYWAIT P0, [UR9], R5 ;  /* 0x00000005ff0075a7 */ /* 0x000e640008001109 */
[----:B-1----:R-:W-:Y:S05]  /*3800*/  @!P0 BRA `(.L_x_73) ;  /* 0x00000058002c8947 */ /* 0x002fea0003800000 */
.L_x_72:
[----:B------:R-:W-:Y:S01]  /*3810*/  UISETP.NE.AND UP0, UPT, UR18, 0x1, UPT ;  /* 0x000000011200788c */ /* 0x000fe2000bf05270 */
[----:B------:R-:W-:Y:S01]  /*3820*/  PLOP3.LUT P2, PT, PT, PT, PT, 0x80, 0x8 ;  /* 0x000000000008781c */ /* 0x000fe20003f4f070 */
[----:B------:R-:W-:Y:S02]  /*3830*/  UIADD3 UR21, UPT, UPT, UR17, 0x1, URZ ;  /* 0x0000000111157890 */ /* 0x000fe4000fffe0ff */
[----:B------:R-:W-:Y:S02]  /*3840*/  ULEA UR30, UR17, UR15, 0x8 ;  /* 0x0000000f111e7291 */ /* 0x000fe4000f8e40ff */
[----:B------:R-:W-:Y:S01]  /*3850*/  UISETP.NE.AND UP1, UPT, UR21, 0x5, UPT ;  /* 0x000000051500788c */ /* 0x000fe2000bf25270 */
[----:B------:R-:W-:Y:S01]  /*3860*/  PLOP3.LUT P0, PT, PT, PT, UP0, 0x80, 0x8 ;  /* 0x000000000008781c */ /* 0x000fe20003f0f008 */
[----:B------:R-:W-:Y:S02]  /*3870*/  ULEA UR32, UR17, UR14, 0x9 ;  /* 0x0000000e11207291 */ /* 0x000fe4000f8e48ff */
[----:B------:R-:W-:Y:S02]  /*3880*/  USEL UR16, URZ, 0x1, UP1 ;  /* 0x00000001ff107887 */ /* 0x000fe40008800000 */
[----:B------:R-:W-:Y:S02]  /*3890*/  USEL UR21, UR21, URZ, UP1 ;  /* 0x000000ff15157287 */ /* 0x000fe40008800000 */
[----:B------:R-:W-:Y:S02]  /*38a0*/  UIADD3 UR36, UPT, UPT, UR30, 0x2, URZ ;  /* 0x000000021e247890 */ /* 0x000fe4000fffe0ff */
[----:B------:R-:W-:Y:S01]  /*38b0*/  @UP0 ULEA UR6, UR21, UR8, 0x3 ;  /* 0x0000000815060291 */ /* 0x000fe2000f8e18ff */
[----:B------:R-:W-:Y:S01]  /*38c0*/  LOP3.LUT R2, R2, UR16, RZ, 0x3c, !PT ;  /* 0x0000001002027c12 */ /* 0x000fe2000f8e3cff */
[----:B------:R-:W-:Y:S02]  /*38d0*/  UIADD3 UR34, UPT, UPT, UR32, 0x2, URZ ;  /* 0x0000000220227890 */ /* 0x000fe4000fffe0ff */
[----:B------:R-:W-:Y:S01]  /*38e0*/  UIADD3 UR9, UPT, UPT, UR9, 0x28, URZ ;  /* 0x0000002809097890 */ /* 0x000fe2000fffe0ff */
[----:B-1----:R-:W-:Y:S01]  /*38f0*/  @P0 SHF.L.U32 R0, R2, 0x1f, RZ ;  /* 0x0000001f02000819 */ /* 0x002fe200000006ff */
[----:B------:R-:W-:Y:S01]  /*3900*/  UMOV UR31, 0x80004020 ;  /* 0x80004020001f7882 */ /* 0x000fe20000000000 */
[----:B------:R-:W-:Y:S01]  /*3910*/  UMOV UR33, 0x80004020 ;  /* 0x8000402000217882 */ /* 0x000fe20000000000 */
[----:B------:R-:W-:Y:S01]  /*3920*/  UMOV UR37, 0x80004020 ;  /* 0x8000402000257882 */ /* 0x000fe20000000000 */
[----:B------:R2:W3:Y:S01]  /*3930*/  @P0 SYNCS.PHASECHK.TRANS64.TRYWAIT P2, [UR6], R0 ;  /* 0x00000000ff0005a7 */ /* 0x0004e20008041106 */
[----:B------:R-:W-:Y:S01]  /*3940*/  UIADD3 UR20, UPT, UPT, UR20, 0x1, URZ ;  /* 0x0000000114147890 */ /* 0x000fe2000fffe0ff */
[----:B------:R2:W-:Y:S01]  /*3950*/  UTCIMMA.2CTA gdesc[UR32], gdesc[UR30], tmem[UR11], tmem[UR28], idesc[UR29], UP3 ;  /* 0x00ff1c1e200075ea */ /* 0x0005e20009a0010b */
[----:B------:R-:W-:Y:S02]  /*3960*/  UIADD3 UR18, UPT, UPT, UR18, -0x1, URZ ;  /* 0xffffffff12127890 */ /* 0x000fe4000fffe0ff */
[----:B------:R-:W-:Y:S02]  /*3970*/  UISETP.NE.AND UP0, UPT, UR20, UR19, UPT ;  /* 0x000000131400728c */ /* 0x000fe4000bf05270 */
[----:B------:R-:W-:Y:S01]  /*3980*/  UPLOP3.LUT UP3, UPT, UPT, UPT, UPT, 0x80, 0x8 ;  /* 0x000000000008789c */ /* 0x000fe20003f6f070 */
[----:B------:R-:W-:Y:S01]  /*3990*/  UMOV UR35, 0x80004020 ;  /* 0x8000402000237882 */ /* 0x000fe20000000000 */
[----:B------:R-:W-:Y:S01]  /*39a0*/  UMOV UR17, UR21 ;  /* 0x0000001500117c82 */ /* 0x000fe20008000000 */
[----:B------:R2:W-:Y:S01]  /*39b0*/  UTCIMMA.2CTA gdesc[UR34], gdesc[UR36], tmem[UR11], tmem[UR26], idesc[UR27], UPT ;  /* 0x00ff1a24220075ea */ /* 0x0005e2000ba0010b */
[----:B------:R2:W-:Y:S03]  /*39c0*/  UTCBAR.2CTA.MULTICAST [UR9], URZ, UR13 ;  /* 0x000000ff090073e9 */ /* 0x0005e6000820080d */
[----:B------:R-:W-:Y:S05]  /*39d0*/  BRA.U UP0, `(.L_x_74) ;  /* 0xfffffffd00787547 */ /* 0x000fea000b83ffff */
.L_x_71:
[----:B------:R-:W-:Y:S01]  /*39e0*/  UIADD3 UR10, UPT, UPT, UR10, 0xa0, URZ ;  /* 0x000000a00a0a7890 */ /* 0x000fe2000fffe0ff */
[----:B------:R-:W-:-:S08]  /*39f0*/  UMOV UR20, UR19 ;  /* 0x0000001300147c82 */ /* 0x000fd00008000000 */
[----:B------:R4:W-:Y:S01]  /*3a00*/  UTCBAR.2CTA.MULTICAST [UR10], URZ, UR12 ;  /* 0x000000ff0a0073e9 */ /* 0x0009e2000820080c */
[----:B------:R-:W-:Y:S02]  /*3a10*/  NOP ;  /* 0x0000000000007918 */ /* 0x000fe40000000000 */
.L_x_69:
[----:B------:R-:W-:Y:S01]  /*3a20*/  UIADD3 UR22, UPT, UPT, UR22, 0x1, URZ ;  /* 0x0000000116167890 */ /* 0x000fe2000fffe0ff */
[----:B------:R-:W-:-:S03]  /*3a30*/  ISETP.NE.AND P0, PT, R8, 0x2, PT ;  /* 0x000000020800780c */ /* 0x000fc60003f05270 */
[----:B------:R-:W-:Y:S01]  /*3a40*/  UISETP.NE.AND UP0, UPT, UR22, 0x4, UPT ;  /* 0x000000041600788c */ /* 0x000fe2000bf05270 */
[----:B-12---:R-:W-:Y:S02]  /*3a50*/  SEL R0, RZ, 0x1, P0 ;  /* 0x00000001ff007807 */ /* 0x006fe40000000000 */
[----:B------:R-:W-:Y:S01]  /*3a60*/  SEL R8, R8, RZ, P0 ;  /* 0x000000ff08087207 */ /* 0x000fe20000000000 */
[----:B------:R-:W-:Y:S01]  /*3a70*/  USEL UR6, URZ, 0x1, UP0 ;  /* 0x00000001ff067887 */ /* 0x000fe20008000000 */
[----:B------:R-:W-:Y:S01]  /*3a80*/  LOP3.LUT R3, R3, R0, RZ, 0x3c, !PT ;  /* 0x0000000003037212 */ /* 0x000fe200078e3cff */
[----:B------:R-:W-:-:S04]  /*3a90*/  USEL UR22, UR22, URZ, UP0 ;  /* 0x000000ff16167287 */ /* 0x000fc80008000000 */
[----:B------:R-:W-:Y:S01]  /*3aa0*/  LOP3.LUT R9, R9, UR6, RZ, 0x3c, !PT ;  /* 0x0000000609097c12 */ /* 0x000fe2000f8e3cff */
[----:B------:R-:W-:Y:S07]  /*3ab0*/  @P1 BRA `(.L_x_75) ;  /* 0xfffffff800b01947 */ /* 0x000fee000383ffff */
[----:B------:R-:W1:Y:S01]  /*3ac0*/  S2UR UR6, SR_CgaCtaId ;  /* 0x00000000000679c3 */ /* 0x000e620000008800 */
[----:B------:R-:W-:Y:S01]  /*3ad0*/  ELECT P0, URZ, PT ;  /* 0x0000000000ff782f */ /* 0x000fe20003800000 */
[----:B------:R-:W-:Y:S01]  /*3ae0*/  HFMA2 R0, -RZ, RZ, 0, 5.9604644775390625e-08 ;  /* 0x00000001ff007431 */ /* 0x000fe200000001ff */
[----:B------:R-:W-:-:S05]  /*3af0*/  UMOV UR7, 0x40 ;  /* 0x0000004000077882 */ /* 0x000fca0000000000 */
[----:B------:R-:W-:Y:S01]  /*3b00*/  UVIRTCOUNT.DEALLOC.SMPOOL 0x80 ;  /* 0x000000800000784c */ /* 0x000fe20000000000 */
[----:B------:R-:W-:Y:S02]  /*3b10*/  UISETP.NE.AND UP0, UPT, UR5, URZ, UPT ;  /* 0x000000ff0500728c */ /* 0x000fe4000bf05270 */
[----:B-1----:R-:W-:-:S09]  /*3b20*/  ULEA UR6, UR6, UR7, 0x18 ;  /* 0x0000000706067291 */ /* 0x002fd2000f8ec0ff */
[----:B------:R1:W-:Y:S01]  /*3b30*/  @P0 STS.U8 [UR6+0x1c], R0 ;  /* 0x00001c00ff000988 */ /* 0x0003e20008000006 */
[----:B------:R-:W-:Y:S05]  /*3b40*/  BRA.U UP0, `(.L_x_76) ;  /* 0x0000000100a07547 */ /* 0x000fea000b800000 */
[----:B------:R-:W-:Y:S01]  /*3b50*/  UIADD3 UR5, UPT, UPT, UR8, 0xc0, URZ ;  /* 0x000000c008057890 */ /* 0x000fe2000fffe0ff */
[----:B------:R-:W-:-:S03]  /*3b60*/  SHF.L.U32 R3, R9, 0x1f, RZ ;  /* 0x0000001f09037819 */ /* 0x000fc600000006ff */
[----:B------:R-:W-:-:S09]  /*3b70*/  ULEA UR7, UR22, UR5, 0x3 ;  /* 0x0000000516077291 */ /* 0x000fd2000f8e18ff */
[----:B------:R-:W2:Y:S02]  /*3b80*/  SYNCS.PHASECHK.TRANS64.TRYWAIT P0, [UR7], R3 ;  /* 0x00000003ff0075a7 */ /* 0x000ea40008001107 */
[----:B--2---:R-:W-:Y:S05]  /*3b90*/  @!P0 BRA `(.L_x_77) ;  /* 0x0000005400608947 */ /* 0x004fea0003800000 */
.L_x_149:
[----:B------:R-:W-:-:S04]  /*3ba0*/  UIADD3 UR9, UPT, UPT, UR22, 0x1, URZ ;  /* 0x0000000116097890 */ /* 0x000fc8000fffe0ff */
[----:B------:R-:W-:-:S04]  /*3bb0*/  UISETP.NE.AND UP1, UPT, UR9, 0x4, UPT ;  /* 0x000000040900788c */ /* 0x000fc8000bf25270 */
[----:B----4-:R-:W-:Y:S02]  /*3bc0*/  USEL UR10, URZ, 0x1, UP1 ;  /* 0x00000001ff0a7887 */ /* 0x010fe40008800000 */
[----:B------:R-:W-:-:S04]  /*3bd0*/  USEL UR9, UR9, URZ, UP1 ;  /* 0x000000ff09097287 */ /* 0x000fc80008800000 */
[----:B------:R-:W-:Y:S01]  /*3be0*/  ULEA UR7, UR9, UR5, 0x3 ;  /* 0x0000000509077291 */ /* 0x000fe2000f8e18ff */
[----:B------:R-:W-:-:S04]  /*3bf0*/  LOP3.LUT R2, R9, UR10, RZ, 0x3c, !PT ;  /* 0x0000000a09027c12 */ /* 0x000fc8000f8e3cff */
[----:B-1----:R-:W-:-:S04]  /*3c00*/  SHF.L.U32 R3, R2, 0x1f, RZ ;  /* 0x0000001f02037819 */ /* 0x002fc800000006ff */
[----:B------:R-:W1:Y:S02]  /*3c10*/  SYNCS.PHASECHK.TRANS64.TRYWAIT P0, [UR7], R3 ;  /* 0x00000003ff0075a7 */ /* 0x000e640008001107 */
[----:B-1----:R-:W-:Y:S05]  /*3c20*/  @!P0 BRA `(.L_x_78) ;  /* 0x0000005400548947 */ /* 0x002fea0003800000 */
.L_x_151:
        /* <DEDUP_REMOVED lines=9> */
.L_x_153:
[----:B------:R-:W-:-:S04]  /*3cc0*/  UIADD3 UR9, UPT, UPT, UR9, 0x1, URZ ;  /* 0x0000000109097890 */ /* 0x000fc8000fffe0ff */
[----:B------:R-:W-:-:S04]  /*3cd0*/  UISETP.NE.AND UP1, UPT, UR9, 0x4, UPT ;  /* 0x000000040900788c */ /* 0x000fc8000bf25270 */
[----:B------:R-:W-:Y:S02]  /*3ce0*/  USEL UR7, URZ, 0x1, UP1 ;  /* 0x00000001ff077887 */ /* 0x000fe40008800000 */
[----:B------:R-:W-:-:S04]  /*3cf0*/  USEL UR9, UR9, URZ, UP1 ;  /* 0x000000ff09097287 */ /* 0x000fc80008800000 */
[----:B------:R-:W-:Y:S01]  /*3d00*/  ULEA UR9, UR9, UR5, 0x3 ;  /* 0x0000000509097291 */ /* 0x000fe2000f8e18ff */
[----:B-1----:R-:W-:-:S04]  /*3d10*/  LOP3.LUT R3, R2, UR7, RZ, 0x3c, !PT ;  /* 0x0000000702037c12 */ /* 0x002fc8000f8e3cff */
[----:B------:R-:W-:Y:S01]  /*3d20*/  SHF.L.U32 R3, R3, 0x1f, RZ ;  /* 0x0000001f03037819 */ /* 0x000fe200000006ff */
[----:B------:R-:W-:-:S04]  /*3d30*/  IMAD.U32 R0, RZ, RZ, UR9 ;  /* 0x00000009ff007e24 */ /* 0x000fc8000f8e00ff */
[----:B------:R1:W2:Y:S03]  /*3d40*/  SYNCS.PHASECHK.TRANS64.TRYWAIT P0, [R0+URZ], R3 ;  /* 0x00000003000075a7 */ /* 0x0002a600080011ff */
[----:B--2---:R-:W-:Y:S05]  /*3d50*/  @!P0 NANOSLEEP.SYNCS 0x989680 ;  /* 0x009896800000895d */ /* 0x004fea0003900000 */
[----:B------:R-:W2:Y:S02]  /*3d60*/  @!P0 SYNCS.PHASECHK.TRANS64 P0, [R0+URZ], R3 ;  /* 0x00000003000085a7 */ /* 0x000ea400080010ff */
[----:B--2---:R-:W-:Y:S05]  /*3d70*/  @P0 BRA `(.L_x_80) ;  /* 0x0000000000200947 */ /* 0x004fea0003800000 */
.L_x_81:
[----:B--2---:R2:W4:Y:S02]  /*3d80*/  SYNCS.PHASECHK.TRANS64.TRYWAIT P0, [R0+URZ], R3 ;  /* 0x00000003000075a7 */ /* 0x00452400080011ff */
[----:B----4-:R-:W-:Y:S05]  /*3d90*/  @!P0 NANOSLEEP.SYNCS 0x989680 ;  /* 0x009896800000895d */ /* 0x010fea0003900000 */
[----:B------:R-:W4:Y:S02]  /*3da0*/  @!P0 SYNCS.PHASECHK.TRANS64 P0, [R0+URZ], R3 ;  /* 0x00000003000085a7 */ /* 0x000f2400080010ff */
[----:B----4-:R-:W-:Y:S05]  /*3db0*/  @!P0 BRA `(.L_x_81) ;  /* 0xfffffffc00f08947 */ /* 0x010fea000383ffff */
[----:B------:R-:W-:Y:S05]  /*3dc0*/  BRA `(.L_x_80) ;  /* 0x00000000000c7947 */ /* 0x000fea0003800000 */
.L_x_76:
[----:B------:R-:W-:-:S04]  /*3dd0*/  UIADD3 UR5, UPT, UPT, UR8, 0x100, URZ ;  /* 0x0000010008057890 */ /* 0x000fc8000fffe0ff */
[----:B------:R-:W-:-:S09]  /*3de0*/  UPRMT UR5, UR4, 0x654, UR5 ;  /* 0x0000065404057896 */ /* 0x000fd20008000005 */
[----:B------:R-:W-:Y:S03]  /*3df0*/  SYNCS.ARRIVE.TRANS64.RED.A1T0 RZ, [UR5], RZ ;  /* 0x000000ffffff79a7 */ /* 0x000fe60008100405 */
.L_x_80:
[----:B-12---:R-:W-:Y:S01]  /*3e00*/  SHF.L.U32 R3, RZ, 0x1f, RZ ;  /* 0x0000001fff037819 */ /* 0x006fe200000006ff */
[----:B------:R-:W-:Y:S01]  /*3e10*/  UIADD3 UR5, UPT, UPT, UR8, 0x100, URZ ;  /* 0x0000010008057890 */ /* 0x000fe2000fffe0ff */
[----:B------:R-:W-:Y:S02]  /*3e20*/  PLOP3.LUT P0, PT, PT, PT, UP0, 0x80, 0x8 ;  /* 0x000000000008781c */ /* 0x000fe40003f0f008 */
[----:B------:R-:W1:Y:S02]  /*3e30*/  SYNCS.PHASECHK.TRANS64.TRYWAIT P1, [UR8+0x100], R3 ;  /* 0x00010003ff0075a7 */ /* 0x000e640008021108 */
[----:B-1----:R-:W-:Y:S09]  /*3e40*/  @!P1 BRA `(.L_x_82) ;  /* 0x0000005000fc9947 */ /* 0x002ff20003800000 */
.L_x_155:
[----:B------:R-:W-:Y:S01]  /*3e50*/  @!UP0 UPRMT UR5, UR4, 0x654, UR5 ;  /* 0x0000065404058896 */ /* 0x000fe20008000005 */
[----:B------:R-:W-:Y:S02]  /*3e60*/  UMOV UR8, 0xffff ;  /* 0x0000ffff00087882 */ /* 0x000fe40000000000 */
[----:B------:R-:W-:-:S06]  /*3e70*/  UMOV UR4, 0x1 ;  /* 0x0000000100047882 */ /* 0x000fcc0000000000 */
[----:B------:R-:W-:Y:S01]  /*3e80*/  @!P0 SYNCS.ARRIVE.TRANS64.RED.A1T0 RZ, [UR5], RZ ;  /* 0x000000ffffff89a7 */ /* 0x000fe20008100405 */
[----:B------:R-:W-:Y:S01]  /*3e90*/  NOP ;  /* 0x0000000000007918 */ /* 0x000fe20000000000 */
[----:B-1----:R-:W1:Y:S01]  /*3ea0*/  LDS R0, [UR6+0x14] ;  /* 0x00001406ff007984 */ /* 0x002e620008000800 */
[----:B------:R-:W-:-:S04]  /*3eb0*/  ULOP3.LUT UR5, UR24, 0xffff, URZ, 0xc0, !UPT ;  /* 0x0000ffff18057892 */ /* 0x000fc8000f8ec0ff */
[----:B------:R-:W-:-:S04]  /*3ec0*/  USHF.R.U32.HI UR5, URZ, 0x5, UR5 ;  /* 0x00000005ff057899 */ /* 0x000fc80008011605 */
[----:B------:R-:W-:Y:S02]  /*3ed0*/  USHF.L.U32 UR8, UR8, UR5, URZ ;  /* 0x0000000508087299 */ /* 0x000fe400080006ff */
[----:B------:R-:W-:-:S04]  /*3ee0*/  USHF.L.U32 UR4, UR4, UR5, URZ ;  /* 0x0000000504047299 */ /* 0x000fc800080006ff */
[----:B-1----:R-:W-:-:S04]  /*3ef0*/  LOP3.LUT R0, R0, UR8, RZ, 0xc0, !PT ;  /* 0x0000000800007c12 */ /* 0x002fc8000f8ec0ff */
[----:B------:R-:W-:-:S13]  /*3f00*/  ISETP.NE.AND P0, PT, R0, UR8, PT ;  /* 0x0000000800007c0c */ /* 0x000fda000bf05270 */
[----:B------:R-:W-:Y:S05]  /*3f10*/  @P0 BRA `(.L_x_83) ;  /* 0x0000000000580947 */ /* 0x000fea0003800000 */
[----:B------:R-:W1:Y:S02]  /*3f20*/  LDS R0, [UR6+0x18] ;  /* 0x00001806ff007984 */ /* 0x000e640008000800 */
[----:B-1----:R-:W-:-:S04]  /*3f30*/  LOP3.LUT R0, R0, UR4, RZ, 0xc0, !PT ;  /* 0x0000000400007c12 */ /* 0x002fc8000f8ec0ff */
[----:B------:R-:W-:-:S13]  /*3f40*/  ISETP.NE.AND P0, PT, R0, UR4, PT ;  /* 0x0000000400007c0c */ /* 0x000fda000bf05270 */
[----:B------:R-:W-:Y:S05]  /*3f50*/  @P0 BRA `(.L_x_84) ;  /* 0x00000000003c0947 */ /* 0x000fea0003800000 */
[----:B------:R-:W1:Y:S01]  /*3f60*/  S2R R2, SR_LANEID ;  /* 0x0000000000027919 */ /* 0x000e620000000000 */
[----:B------:R-:W-:Y:S01]  /*3f70*/  ULOP3.LUT UR8, URZ, UR8, URZ, 0x33, !UPT ;  /* 0x00000008ff087292 */ /* 0x000fe2000f8e33ff */
[----:B------:R-:W-:Y:S01]  /*3f80*/  LOP3.LUT R4, RZ, UR4, RZ, 0x33, !PT ;  /* 0x00000004ff047c12 */ /* 0x000fe2000f8e33ff */
[----:B------:R-:W-:Y:S02]  /*3f90*/  VOTEU.ANY UR7, UPT, PT ;  /* 0x0000000000077886 */ /* 0x000fe400038e0100 */
[----:B------:R-:W-:Y:S01]  /*3fa0*/  UFLO.U32 UR7, UR7 ;  /* 0x00000007000772bd */ /* 0x000fe200080e0000 */
[----:B------:R-:W2:Y:S01]  /*3fb0*/  REDUX UR4, R4 ;  /* 0x00000000040473c4 */ /* 0x000ea20000000000 */
[----:B------:R-:W-:-:S06]  /*3fc0*/  IMAD.U32 R0, RZ, RZ, UR8 ;  /* 0x00000008ff007e24 */ /* 0x000fcc000f8e00ff */
[----:B------:R1:W-:Y:S01]  /*3fd0*/  UTCATOMSWS.AND URZ, UR8 ;  /* 0x0000000800ff79e3 */ /* 0x0003e20008000000 */
[----:B------:R-:W3:Y:S01]  /*3fe0*/  REDUX UR5, R0 ;  /* 0x00000000000573c4 */ /* 0x000ee20000000000 */
[----:B-1----:R-:W-:Y:S01]  /*3ff0*/  ISETP.EQ.U32.AND P0, PT, R2, UR7, PT ;  /* 0x0000000702007c0c */ /* 0x002fe2000bf02070 */
[----:B--2---:R-:W-:Y:S01]  /*4000*/  IMAD.U32 R2, RZ, RZ, UR4 ;  /* 0x00000004ff027e24 */ /* 0x004fe2000f8e00ff */
[----:B---3--:R-:W-:-:S11]  /*4010*/  MOV R3, UR5 ;  /* 0x0000000500037c02 */ /* 0x008fd60008000f00 */
[----:B------:R1:W-:Y:S04]  /*4020*/  @P0 ATOMS.AND RZ, [UR6+0x14], R3 ;  /* 0x00001403ffff098c */ /* 0x0003e8000a800006 */
[----:B------:R1:W-:Y:S01]  /*4030*/  @P0 ATOMS.AND RZ, [UR6+0x18], R2 ;  /* 0x00001802ffff098c */ /* 0x0003e2000a800006 */
[----:B------:R-:W-:Y:S05]  /*4040*/  BRA `(.L_x_85) ;  /* 0x0000000000147947 */ /* 0x000fea0003800000 */
.L_x_84:
[----:B------:R-:W-:Y:S02]  /*4050*/  MOV R2, 0x4070 ;  /* 0x0000407000027802 */ /* 0x000fe40000000f00 */
[----:B---345:R-:W-:Y:S05]  /*4060*/  CALL.REL.NOINC `($__internal_0_$__cuda_sm10x_tcgen05_guardrail_trap_col_being_dealloced_not_returned_by_alloc) ;  /* 0x0000005400507944 */ /* 0x038fea0003c00000 */
[----:B------:R-:W-:Y:S05]  /*4070*/  BRA `(.L_x_85) ;  /* 0x0000000000087947 */ /* 0x000fea0003800000 */
.L_x_83:
[----:B------:R-:W-:Y:S02]  /*4080*/  MOV R2, 0x40a0 ;  /* 0x000040a000027802 */ /* 0x000fe40000000f00 */
[----:B---345:R-:W-:Y:S05]  /*4090*/  CALL.REL.NOINC `($__internal_2_$__cuda_sm10x_tcgen05_guardrail_trap_unallocated_columns_being_dealloced) ;  /* 0x00000054005c7944 */ /* 0x038fea0003c00000 */
.L_x_85:
[----:B------:R-:W-:Y:S01]  /*40a0*/  NOP ;  /* 0x0000000000007918 */ /* 0x000fe20000000000 */
[----:B----4-:R-:W-:Y:S05]  /*40b0*/  EXIT ;  /* 0x000000000000794d */ /* 0x010fea0003800000 */
.L_x_56:
[----:B------:R-:W-:-:S09]  /*40c0*/  UISETP.NE.OR UP5, UPT, UR10, 0x3, !UP5 ;  /* 0x000000030a00788c */ /* 0x000fd2000efa5670 */
[----:B------:R-:W-:Y:S05]  /*40d0*/  BRA.U UP5, `(.L_x_86) ;  /* 0x0000000d05407547 */ /* 0x000fea000b800000 */
[----:B------:R-:W1:Y:S01]  /*40e0*/  LDC R0, c[0x0][0xb30] ;  /* 0x0002cc00ff007b82 */ /* 0x000e620000000800 */
[----:B------:R-:W2:Y:S01]  /*40f0*/  LDCU.64 UR8, c[0x0][0x888] ;  /* 0x00011100ff0877ac */ /* 0x000ea20008000a00 */
[----:B------:R-:W-:Y:S02]  /*4100*/  HFMA2 R29, -RZ, RZ, 0, 0 ;  /* 0x00000000ff1d7431 */ /* 0x000fe400000001ff */
[----:B------:R-:W-:Y:S01]  /*4110*/  IMAD.MOV.U32 R31, RZ, RZ, 0x1 ;  /* 0x00000001ff1f7424 */ /* 0x000fe200078e00ff */
[----:B------:R-:W-:Y:S01]  /*4120*/  MOV R23, 0x2000 ;  /* 0x0000200000177802 */ /* 0x000fe20000000f00 */
[----:B------:R-:W3:Y:S01]  /*4130*/  LDCU.64 UR4, c[0x0][0x890] ;  /* 0x00011200ff0477ac */ /* 0x000ee20008000a00 */
[----:B------:R-:W-:Y:S01]  /*4140*/  IMAD.MOV.U32 R30, RZ, RZ, RZ ;  /* 0x000000ffff1e7224 */ /* 0x000fe200078e00ff */
[----:B------:R-:W4:Y:S01]  /*4150*/  LDC R19, c[0x0][0x370] ;  /* 0x0000dc00ff137b82 */ /* 0x000f220000000800 */
[----:B------:R-:W-:Y:S01]  /*4160*/  UMOV UR6, 0x400 ;  /* 0x0000040000067882 */ /* 0x000fe20000000000 */
[----:B------:R-:W-:-:S02]  /*4170*/  UPLOP3.LUT UP1, UPT, UPT, UPT, UPT, 0x40, 0x4 ;  /* 0x000000000004789c */ /* 0x000fc40003f2e870 */
[----:B------:R-:W-:-:S04]  /*4180*/  ULEA UR6, UR37, UR6, 0x18 ;  /* 0x0000000625067291 */ /* 0x000fc8000f8ec0ff */
[----:B------:R-:W4:Y:S01]  /*4190*/  LDC R2, c[0x0][0xb0c] ;  /* 0x0002c300ff027b82 */ /* 0x000f220000000800 */
[----:B------:R-:W-:Y:S02]  /*41a0*/  UIADD3 UR13, UPT, UPT, UR6, 0x58, URZ ;  /* 0x00000058060d7890 */ /* 0x000fe4000fffe0ff */
[----:B--2---:R-:W-:Y:S02]  /*41b0*/  UISETP.NE.U32.AND UP2, UPT, UR8, URZ, UPT ;  /* 0x000000ff0800728c */ /* 0x004fe4000bf45070 */
[----:B------:R-:W-:Y:S02]  /*41c0*/  UIADD3 UR17, UPT, UPT, UR6, 0x50, URZ ;  /* 0x0000005006117890 */ /* 0x000fe4000fffe0ff */
[----:B---3--:R-:W-:Y:S01]  /*41d0*/  UISETP.NE.U32.AND UP3, UPT, UR4, URZ, UPT ;  /* 0x000000ff0400728c */ /* 0x008fe2000bf65070 */
[----:B------:R-:W2:Y:S01]  /*41e0*/  LDC R18, c[0x0][0xb20] ;  /* 0x0002c800ff127b82 */ /* 0x000ea20000000800 */
[----:B-1----:R-:W-:Y:S01]  /*41f0*/  ISETP.NE.AND P1, PT, R0, 0x1, PT ;  /* 0x000000010000780c */ /* 0x002fe20003f25270 */
[----:B------:R-:W-:-:S02]  /*4200*/  UISETP.NE.AND.EX UP2, UPT, UR9, URZ, UPT, UP2 ;  /* 0x000000ff0900728c */ /* 0x000fc4000bf45320 */
[----:B------:R-:W-:Y:S02]  /*4210*/  UPRMT UR13, UR37, 0x654, UR13 ;  /* 0x00000654250d7896 */ /* 0x000fe4000800000d */
[----:B------:R-:W-:Y:S02]  /*4220*/  UISETP.NE.AND.EX UP3, UPT, UR5, URZ, UPT, UP3 ;  /* 0x000000ff0500728c */ /* 0x000fe4000bf65330 */
[----:B------:R-:W1:Y:S08]  /*4230*/  LDC.64 R32, c[0x0][0x348] ;  /* 0x0000d200ff207b82 */ /* 0x000e700000000a00 */
[----:B------:R-:W3:Y:S08]  /*4240*/  LDC.64 R16, c[0x0][0xb10] ;  /* 0x0002c400ff107b82 */ /* 0x000ef00000000a00 */
[----:B------:R-:W1:Y:S08]  /*4250*/  LDC.64 R6, c[0x0][0xb18] ;  /* 0x0002c600ff067b82 */ /* 0x000e700000000a00 */
[----:B------:R-:W1:Y:S08]  /*4260*/  LDC.64 R4, c[0x0][0xb28] ;  /* 0x0002ca00ff047b82 */ /* 0x000e700000000a00 */
[----:B--2-4-:R-:W1:Y:S02]  /*4270*/  LDC R22, c[0x0][0x374] ;  /* 0x0000dd00ff167b82 */ /* 0x014e640000000800 */
.L_x_95:
[C---:B------:R-:W-:Y:S02]  /*4280*/  LEA R0, R30.reuse, UR6, 0x3 ;  /* 0x000000061e007c11 */ /* 0x040fe4000f8e18ff */
[----:B------:R-:W-:Y:S02]  /*4290*/  SHF.L.U32 R3, R29, 0x1f, RZ ;  /* 0x0000001f1d037819 */ /* 0x000fe400000006ff */
[----:B------:R-:W-:Y:S02]  /*42a0*/  LEA R24, R30, UR6, 0x4 ;  /* 0x000000061e187c11 */ /* 0x000fe4000f8e20ff */
[----:B--2---:R-:W2:Y:S02]  /*42b0*/  SYNCS.PHASECHK.TRANS64.TRYWAIT P0, [R0+URZ+0x80], R3 ;  /* 0x00008003000075a7 */ /* 0x004ea400080011ff */
[----:B--2---:R-:W-:Y:S05]  /*42c0*/  @!P0 BRA `(.L_x_87) ;  /* 0x0000004c00f48947 */ /* 0x004fea0003800000 */
.L_x_156:
[----:B------:R-:W-:Y:S01]  /*42d0*/  ISETP.GE.AND P0, PT, R72, 0x1, PT ;  /* 0x000000014800780c */ /* 0x000fe20003f06270 */
[----:B------:R-:W4:Y:S01]  /*42e0*/  LDS.128 R24, [R24+0x110] ;  /* 0x0001100018187984 */ /* 0x000f220000000c00 */
[----:B--2---:R-:W-:Y:S01]  /*42f0*/  VIADD R0, R0, 0x90 ;  /* 0x0000009000007836 */ /* 0x004fe20000000000 */
[----:B------:R-:W-:Y:S01]  /*4300*/  @!PT LDS RZ, [RZ] ;  /* 0x00000000fffff984 */ /* 0x000fe20000000800 */
[----:B------:R-:W-:Y:S01]  /*4310*/  @!PT LDS RZ, [RZ] ;  /* 0x00000000fffff984 */ /* 0x000fe20000000800 */
[----:B------:R-:W-:Y:S01]  /*4320*/  @!PT LDS RZ, [RZ] ;  /* 0x00000000fffff984 */ /* 0x000fe20000000800 */
[----:B------:R-:W-:Y:S01]  /*4330*/  @!PT LDS RZ, [RZ] ;  /* 0x00000000fffff984 */ /* 0x000fe20000000800 */
[----:B------:R2:W-:Y:S06]  /*4340*/  MEMBAR.ALL.CTA ;  /* 0x0000000000007992 */ /* 0x0005ec0000008000 */
[----:B--2---:R-:W2:Y:S01]  /*4350*/  FENCE.VIEW.ASYNC.S ;  /* 0x00000000000073c6 */ /* 0x004ea20000000000 */
[----:B------:R-:W-:Y:S04]  /*4360*/  PRMT R0, RZ, 0x654, R0 ;  /* 0x00000654ff007816 */ /* 0x000fe80000000000 */
[----:B--2---:R2:W-:Y:S01]  /*4370*/  SYNCS.ARRIVE.TRANS64.RED.A1T0 RZ, [R0+URZ], RZ ;  /* 0x000000ff00ff79a7 */ /* 0x0045e200081004ff */
[----:B----4-:R-:W-:Y:S11]  /*4380*/  LOP3.LUT P3, RZ, R26, 0x1, RZ, 0xc0, !PT ;  /* 0x000000011aff7812 */ /* 0x010ff6000786c0ff */
[----:B------:R-:W-:Y:S02]  /*4390*/  @!UPT UIADD3 URZ, UPT, UPT, URZ, URZ, URZ ;  /* 0x000000fffffff290 */ /* 0x000fe4000fffe0ff */
[----:B------:R-:W-:Y:S02]  /*43a0*/  @P3 MOV R13, R24 ;  /* 0x00000018000d3202 */ /* 0x000fe40000000f00 */
[----:B------:R-:W-:Y:S01]  /*43b0*/  @P3 LOP3.LUT R8, R25, 0xffff, RZ, 0xc0, !PT ;  /* 0x0000ffff19083812 */ /* 0x000fe200078ec0ff */
[----:B--2---:R-:W-:Y:S06]  /*43c0*/  @!P0 BRA `(.L_x_88) ;  /* 0x0000000000a48947 */ /* 0x004fec0003800000 */
[----:B-1----:R-:W-:Y:S01]  /*43d0*/  IMAD.HI.U32 R35, R22, R7, RZ ;  /* 0x0000000716237227 */ /* 0x002fe200078e00ff */
[----:B------:R-:W-:Y:S02]  /*43e0*/  ISETP.NE.AND P0, PT, R6, 0x1, PT ;  /* 0x000000010600780c */ /* 0x000fe40003f05270 */
[----:B------:R-:W-:Y:S01]  /*43f0*/  ISETP.NE.AND P2, PT, R72, 0x1, PT ;  /* 0x000000014800780c */ /* 0x000fe20003f45270 */
[----:B---3--:R-:W-:Y:S01]  /*4400*/  IMAD.HI.U32 R34, R19, R16, RZ ;  /* 0x0000001013227227 */ /* 0x008fe200078e00ff */
[----:B------:R-:W-:Y:S02]  /*4410*/  SHF.R.U32.HI R35, RZ, R18, R35 ;  /* 0x00000012ff237219 */ /* 0x000fe40000011623 */
[----:B------:R-:W-:Y:S01]  /*4420*/  ISETP.NE.AND P4, PT, R2, 0x1, PT ;  /* 0x000000010200780c */ /* 0x000fe20003f85270 */
[----:B------:R-:W-:Y:S01]  /*4430*/  IMAD.HI.U32 R36, R13, R16, RZ ;  /* 0x000000100d247227 */ /* 0x000fe200078e00ff */
[----:B------:R-:W-:Y:S02]  /*4440*/  SHF.R.U32.HI R34, RZ, R17, R34 ;  /* 0x00000011ff227219 */ /* 0x000fe40000011622 */
[----:B------:R-:W-:Y:S01]  /*4450*/  SEL R3, R22, R35, !P0 ;  /* 0x0000002316037207 */ /* 0x000fe20004000000 */
[C---:B------:R-:W-:Y:S01]  /*4460*/  IMAD.HI.U32 R35, R8.reuse, R7, RZ ;  /* 0x0000000708237227 */ /* 0x040fe200078e00ff */
[----:B------:R-:W-:Y:S02]  /*4470*/  SEL R11, R19, R34, !P4 ;  /* 0x00000022130b7207 */ /* 0x000fe40006000000 */
[----:B------:R-:W-:Y:S01]  /*4480*/  SHF.R.U32.HI R36, RZ, R17, R36 ;  /* 0x00000011ff247219 */ /* 0x000fe20000011624 */
[----:B------:R-:W-:Y:S01]  /*4490*/  IMAD.HI.U32 R38, R3, R4, RZ ;  /* 0x0000000403267227 */ /* 0x000fe200078e00ff */
[----:B------:R-:W-:Y:S03]  /*44a0*/  SHF.R.U32.HI R35, RZ, R18, R35 ;  /* 0x00000012ff237219 */ /* 0x000fe60000011623 */
[----:B------:R-:W-:Y:S01]  /*44b0*/  IMAD.HI.U32 R34, R11, R4, RZ ;  /* 0x000000040b227227 */ /* 0x000fe200078e00ff */
[----:B------:R-:W-:Y:S02]  /*44c0*/  @P2 SHF.R.U32.HI R3, RZ, R5, R38 ;  /* 0x00000005ff032219 */ /* 0x000fe40000011626 */
[----:B------:R-:W-:Y:S02]  /*44d0*/  SEL R9, R8, R35, !P0 ;  /* 0x0000002308097207 */ /* 0x000fe40004000000 */
[----:B------:R-:W-:Y:S01]  /*44e0*/  @P2 SHF.R.U32.HI R11, RZ, R5, R34 ;  /* 0x00000005ff0b2219 */ /* 0x000fe20000011622 */
[C---:B------:R-:W-:Y:S01]  /*44f0*/  IMAD R10, R72.reuse, R3, RZ ;  /* 0x00000003480a7224 */ /* 0x040fe200078e02ff */
[----:B------:R-:W-:Y:S01]  /*4500*/  SEL R3, R13, R36, !P4 ;  /* 0x000000240d037207 */ /* 0x000fe20006000000 */
[C---:B------:R-:W-:Y:S03]  /*4510*/  IMAD.HI.U32 R14, R9.reuse, R4, RZ ;  /* 0x00000004090e7227 */ /* 0x040fe600078e00ff */
[----:B------:R-:W-:Y:S01]  /*4520*/  ISETP.GE.AND P0, PT, R9, R10, PT ;  /* 0x0000000a0900720c */ /* 0x000fe20003f06270 */
[C---:B------:R-:W-:Y:S01]  /*4530*/  IMAD R12, R72.reuse, R11, RZ ;  /* 0x0000000b480c7224 */ /* 0x040fe200078e02ff */
[-C--:B------:R-:W-:Y:S04]  /*4540*/  SHF.R.U32.HI R14, RZ, R5.reuse, R14 ;  /* 0x00000005ff0e7219 */ /* 0x080fe8000001160e */
[----:B------:R-:W-:Y:S02]  /*4550*/  ISETP.GE.OR P0, PT, R3, R12, P0 ;  /* 0x0000000c0300720c */ /* 0x000fe40000706670 */
[----:B------:R-:W-:Y:S05]  /*4560*/  SEL R15, R9, R14, !P2 ;  /* 0x0000000e090f7207 */ /* 0x000fea0005000000 */
[----:B------:R-:W-:Y:S04]  /*4570*/  IMAD.MOV R14, RZ, RZ, -R15 ;  /* 0x000000ffff0e7224 */ /* 0x000fe800078e0a0f */
[----:B------:R-:W-:Y:S02]  /*4580*/  IMAD R14, R72, R14, R9 ;  /* 0x0000000e480e7224 */ /* 0x000fe400078e0209 */
[C---:B------:R-:W-:Y:S05]  /*4590*/  @!P0 IMAD.HI.U32 R10, R3.reuse, R4, RZ ;  /* 0x00000004030a8227 */ /* 0x040fea00078e00ff */
[----:B------:R-:W-:Y:S04]  /*45a0*/  @!P0 SHF.R.U32.HI R10, RZ, R5, R10 ;  /* 0x00000005ff0a8219 */ /* 0x000fe8000001160a */
[----:B------:R-:W-:Y:S01]  /*45b0*/  @!P0 SEL R0, R3, R10, !P2 ;  /* 0x0000000a03008207 */ /* 0x000fe20005000000 */
[----:B------:R-:W-:Y:S03]  /*45c0*/  IMAD.MOV R10, RZ, RZ, -R3 ;  /* 0x000000ffff0a7224 */ /* 0x000fe600078e0a03 */
[----:B------:R-:W-:Y:S01]  /*45d0*/  @!P0 IADD3 R15, PT, PT, R15, -R0, RZ ;  /* 0x800000000f0f8210 */ /* 0x000fe20007ffe0ff */
[----:B------:R-:W-:Y:S01]  /*45e0*/  @!P0 IMAD R0, R11, R14, R0 ;  /* 0x0000000e0b008224 */ /* 0x000fe200078e0200 */
[----:B------:R-:W-:Y:S01]  /*45f0*/  IADD3 R11, PT, PT, -R9, RZ, RZ ;  /* 0x000000ff090b7210 */ /* 0x000fe20007ffe1ff */
[----:B------:R-:W-:Y:S02]  /*4600*/  IMAD R13, R2, R10, R13 ;  /* 0x0000000a020d7224 */ /* 0x000fe400078e020d */
[----:B------:R-:W-:Y:S02]  /*4610*/  @!P0 IMAD R9, R15, R72, R3 ;  /* 0x000000480f098224 */ /* 0x000fe400078e0203 */
[----:B------:R-:W-:Y:S02]  /*4620*/  @!P0 IMAD.MOV.U32 R3, RZ, RZ, R0 ;  /* 0x000000ffff038224 */ /* 0x000fe400078e0000 */
[----:B------:R-:W-:Y:S02]  /*4630*/  IMAD R8, R6, R11, R8 ;  /* 0x0000000b06087224 */ /* 0x000fe400078e0208 */
[----:B------:R-:W-:Y:S02]  /*4640*/  IMAD R13, R3, R2, R13 ;  /* 0x00000002030d7224 */ /* 0x000fe400078e020d */
[----:B------:R-:W-:Y:S02]  /*4650*/  IMAD R8, R9, R6, R8 ;  /* 0x0000000609087224 */ /* 0x000fe400078e0208 */
.L_x_88:
[----:B------:R-:W-:Y:S05]  /*4660*/  BRA.U UP1, `(.L_x_89) ;  /* 0x0000000101107547 */ /* 0x000fea000b800000 */
[----:B------:R-:W-:Y:S04]  /*4670*/  MOV R0, UR7 ;  /* 0x0000000700007c02 */ /* 0x000fe80008000f00 */
[----:B------:R-:W-:Y:S04]  /*4680*/  SHF.L.U32 R3, R0, 0x1f, RZ ;  /* 0x0000001f00037819 */ /* 0x000fe800000006ff */
[----:B------:R-:W2:Y:S02]  /*4690*/  SYNCS.PHASECHK.TRANS64.TRYWAIT P0, [UR6+0x78], R3 ;  /* 0x00007803ff0075a7 */ /* 0x000ea40008001106 */
[----:B--2---:R-:W-:Y:S05]  /*46a0*/  @!P0 BRA `(.L_x_90) ;  /* 0x0000004c00108947 */ /* 0x004fea0003800000 */
.L_x_89:
[----:B------:R-:W-:Y:S02]  /*46b0*/  R2UR UR19, R21 ;  /* 0x00000000151372ca */ /* 0x000fe400000e0000 */
[----:B------:R-:W-:Y:S02]  /*46c0*/  R2UR UR18, R20 ;  /* 0x00000000141272ca */ /* 0x000fe400000e0000 */
[----:B------:R-:W-:Y:S02]  /*46d0*/  ISETP.NE.U32.AND P2, PT, RZ, UR4, PT ;  /* 0x00000004ff007c0c */ /* 0x000fe4000bf45070 */
[----:B------:R-:W-:Y:S02]  /*46e0*/  SHF.L.U32 R12, R31, 0x1f, RZ ;  /* 0x0000001f1f0c7819 */ /* 0x000fe400000006ff */
[----:B------:R-:W-:Y:S05]  /*46f0*/  ISETP.NE.AND.EX P2, PT, RZ, UR5, PT, P2 ;  /* 0x00000005ff007c0c */ /* 0x000fea000bf45320 */
[----:B------:R-:W-:Y:S02]  /*4700*/  USHF.L.U32 UR19, UR19, 0x7, URZ ;  /* 0x0000000713137899 */ /* 0x000fe400080006ff */
[----:B------:R-:W-:Y:S01]  /*4710*/  USHF.L.U32 UR18, UR18, 0x7, URZ ;  /* 0x0000000712127899 */ /* 0x000fe200080006ff */
[----:B------:R-:W-:Y:S11]  /*4720*/  BRA.U !UP3, `(.L_x_91) ;  /* 0x000000010b347547 */ /* 0x000ff6000b800000 */
[----:B------:R-:W-:Y:S01]  /*4730*/  UPLOP3.LUT UP0, UPT, UPT, UPT, UP2, 0x80, 0x8 ;  /* 0x000000000008789c */ /* 0x000fe20003f0f020 */
[----:B--2---:R-:W-:Y:S02]  /*4740*/  HFMA2 R0, -RZ, RZ, 0, 5.9604644775390625e-08 ;  /* 0x00000001ff007431 */ /* 0x004fe400000001ff */
[----:B------:R-:W-:Y:S03]  /*4750*/  IMAD.MOV.U32 R153, RZ, RZ, 0x1 ;  /* 0x00000001ff997424 */ /* 0x000fe600078e00ff */
[----:B------:R-:W-:Y:S05]  /*4760*/  PLOP3.LUT P0, PT, PT, PT, UP0, 0x80, 0x8 ;  /* 0x000000000008781c */ /* 0x000fea0003f0f008 */
[----:B------:R-:W2:Y:S01]  /*4770*/  @UP0 LDCU.64 UR10, c[0x0][0x888] ;  /* 0x00011100ff0a07ac */ /* 0x000ea20008000a00 */
[----:B------:R-:W-:Y:S07]  /*4780*/  @UP0 UIMAD UR8, UR36, UR4, URZ ;  /* 0x00000004240802a4 */ /* 0x000fee000f8e02ff */
[----:B------:R-:W-:Y:S01]  /*4790*/  @!P0 PRMT R153, R0, 0x7610, R153 ;  /* 0x0000761000998816 */ /* 0x000fe20000000099 */
[----:B--2---:R-:W-:Y:S03]  /*47a0*/  @UP0 UIMAD.WIDE UR10, UR8, 0x4, UR10 ;  /* 0x00000004080a08a5 */ /* 0x004fe6000f8e020a */
[----:B------:R-:W2:Y:S03]  /*47b0*/  @!UP0 LDCU UR8, c[0x0][0x880] ;  /* 0x00011000ff0887ac */ /* 0x000ea60008000800 */
[----:B------:R-:W-:Y:S01]  /*47c0*/  IMAD.U32 R10, RZ, RZ, UR10 ;  /* 0x0000000aff0a7e24 */ /* 0x000fe2000f8e00ff */
[----:B------:R-:W-:Y:S05]  /*47d0*/  MOV R11, UR11 ;  /* 0x0000000b000b7c02 */ /* 0x000fea0008000f00 */
[----:B-----5:R4:W5:Y:S02]  /*47e0*/  @P0 LDG.E R82, desc[UR46][R10.64] ;  /* 0x0000002e0a520981 */ /* 0x020964000c1e1900 */
[----:B--2-4-:R-:W-:Y:S07]  /*47f0*/  @!P0 IMAD.U32 R82, RZ, RZ, UR8 ;  /* 0x00000008ff528e24 */ /* 0x014fee000f8e00ff */
.L_x_91:
[----:B-----5:R-:W-:Y:S01]  /*4800*/  @!P2 ISETP.EQ.AND P0, PT, R82, RZ, PT ;  /* 0x000000ff5200a20c */ /* 0x020fe20003f02270 */
[----:B------:R-:W-:Y:S01]  /*4810*/  @!UPT UIADD3 URZ, UPT, UPT, URZ, URZ, URZ ;  /* 0x000000fffffff290 */ /* 0x000fe2000fffe0ff */
[----:B------:R-:W-:Y:S11]  /*4820*/  @!P2 BRA `(.L_x_92) ;  /* 0x000000000014a947 */ /* 0x000ff60003800000 */
[----:B------:R-:W-:Y:S02]  /*4830*/  LOP3.LUT P2, RZ, R153, 0xff, RZ, 0xc0, !PT ;  /* 0x000000ff99ff7812 */ /* 0x000fe4000784c0ff */
[----:B------:R-:W-:Y:S04]  /*4840*/  PLOP3.LUT P0, PT, PT, PT, UP0, 0x80, 0x8 ;  /* 0x000000000008781c */ /* 0x000fe80003f0f008 */
[----:B------:R-:W-:Y:S07]  /*4850*/  PLOP3.LUT P0, PT, P0, PT, PT, 0x8, 0x80 ;  /* 0x000000000080781c */ /* 0x000fee000070e170 */
[----:B------:R-:W-:Y:S11]  /*4860*/  @P2 ISETP.EQ.AND P0, PT, R82, RZ, PT ;  /* 0x000000ff5200220c */ /* 0x000ff60003f02270 */
[----:B------:R-:W-:Y:S02]  /*4870*/  @!UPT UIADD3 URZ, UPT, UPT, URZ, URZ, URZ ;  /* 0x000000fffffff290 */ /* 0x000fe4000fffe0ff */
.L_x_92:
[----:B------:R-:W4:Y:S01]  /*4880*/  SYNCS.PHASECHK.TRANS64.TRYWAIT P2, [UR6+0x60], R12 ;  /* 0x0000600cff0075a7 */ /* 0x000f220008041106 */
[----:B------:R-:W-:Y:S04]  /*4890*/  ELECT P4, URZ, PT ;  /* 0x0000000000ff782f */ /* 0x000fe80003880000 */
[----:B------:R-:W-:Y:S11]  /*48a0*/  PLOP3.LUT P4, PT, P0, P4, PT, 0xf2, 0x2f ;  /* 0x00000000002f781c */ /* 0x000ff60000789e72 */
[----:B------:R-:W-:Y:S02]  /*48b0*/  @!UPT UIADD3 URZ, UPT, UPT, URZ, URZ, URZ ;  /* 0x000000fffffff290 */ /* 0x000fe4000fffe0ff */
[----:B-1----:R-:W-:Y:S05]  /*48c0*/  @!P4 IADD3 R21, P0, PT, R32, 0x580, RZ ;  /* 0x000005802015c810 */ /* 0x002fea0007f1e0ff */
[----:B------:R-:W-:Y:S01]  /*48d0*/  @!P4 IMAD.X R20, RZ, RZ, R33, P0 ;  /* 0x000000ffff14c224 */ /* 0x000fe200000e0621 */
[----:B----4-:R-:W-:Y:S07]  /*48e0*/  @!P2 BRA `(.L_x_93) ;  /* 0x000000480098a947 */ /* 0x010fee0003800000 */
.L_x_159:
[----:B------:R-:W4:Y:S01]  /*48f0*/  LDC.64 R14, c[0x0][0xb10] ;  /* 0x0002c400ff0e7b82 */ /* 0x000f220000000a00 */
[----:B------:R-:W-:Y:S01]  /*4900*/  @!P4 R2UR UR8, R20 ;  /* 0x000000001408c2ca */ /* 0x000fe200000e0000 */
[----:B------:R-:W-:Y:S01]  /*4910*/  VOTEU.ALL UP1, P4 ;  /* 0x0000000000ff7886 */ /* 0x000fe20002020000 */
[----:B------:R-:W-:Y:S01]  /*4920*/  @!P4 R2UR UR9, R21 ;  /* 0x000000001509c2ca */ /* 0x000fe200000e0000 */
[----:B------:R-:W-:Y:S01]  /*4930*/  UMOV UR10, 0x0 ;  /* 0x00000000000a7882 */ /* 0x000fe20000000000 */
[----:B------:R-:W-:Y:S03]  /*4940*/  UMOV UR11, 0x10000000 ;  /* 0x10000000000b7882 */ /* 0x000fe60000000000 */
[----:B------:R-:W5:Y:S01]  /*4950*/  LDC.64 R10, c[0x0][0xb18] ;  /* 0x0002c600ff0a7b82 */ /* 0x000f620000000a00 */
[----:B------:R-:W-:Y:S01]  /*4960*/  @!UP1 UIADD3 UR16, UPT, UPT, UR6, 0x200, URZ ;  /* 0x0000020006109890 */ /* 0x000fe2000fffe0ff */
[----:B------:R-:W-:Y:S01]  /*4970*/  @P3 SHF.R.U32.HI R28, RZ, 0x10, R25 ;  /* 0x00000010ff1c3819 */ /* 0x000fe20000011619 */
[----:B------:R-:W-:Y:S01]  /*4980*/  VOTEU.ALL UP1, P4 ;  /* 0x0000000000ff7886 */ /* 0x000fe20002020000 */
[----:B------:R-:W-:Y:S01]  /*4990*/  UMOV UR20, UR36 ;  /* 0x0000002400147c82 */ /* 0x000fe20008000000 */
[----:B------:R-:W-:Y:S03]  /*49a0*/  VIADD R30, R30, 0x1 ;  /* 0x000000011e1e7836 */ /* 0x000fe60000000000 */
[----:B--2---:R-:W2:Y:S01]  /*49b0*/  @!P1 LDC R0, c[0x0][0xb20] ;  /* 0x0002c800ff009b82 */ /* 0x004ea20000000800 */
[----:B------:R-:W-:Y:S01]  /*49c0*/  IMAD.U32 R21, RZ, RZ, UR8 ;  /* 0x00000008ff157e24 */ /* 0x000fe2000f8e00ff */
[----:B------:R-:W-:Y:S06]  /*49d0*/  UPRMT UR8, UR37, 0x654, UR17 ;  /* 0x0000065425087896 */ /* 0x000fec0008000011 */
[----:B-1----:R-:W1:Y:S01]  /*49e0*/  @!P1 LDC R3, c[0x0][0xb0c] ;  /* 0x0002c300ff039b82 */ /* 0x002e620000000800 */
[----:B------:R-:W-:Y:S01]  /*49f0*/  IMAD.U32 R20, RZ, RZ, UR9 ;  /* 0x00000009ff147e24 */ /* 0x000fe2000f8e00ff */
[----:B------:R-:W-:Y:S04]  /*4a00*/  @!P4 R2UR UR15, R21 ;  /* 0x00000000150fc2ca */ /* 0x000fe800000e0000 */
[----:B------:R-:W-:Y:S01]  /*4a10*/  @!P4 R2UR UR14, R20 ;  /* 0x00000000140ec2ca */ /* 0x000fe200000e0000 */
[----:B------:R-:W-:Y:S11]  /*4a20*/  @!P4 IMAD.MOV.U32 R20, RZ, RZ, 0x2000 ;  /* 0x00002000ff14c424 */ /* 0x000ff600078e00ff */
[----:B------:R-:W-:Y:S01]  /*4a30*/  @!UPT UIADD3 URZ, UPT, UPT, URZ, URZ, URZ ;  /* 0x000000fffffff290 */ /* 0x000fe2000fffe0ff */
[----:B------:R1:W-:Y:S01]  /*4a40*/  @!UP1 UTMALDG.3D [UR16], [UR14], desc[UR10] ;  /* 0x00000a100e0095b4 */ /* 0x0003e20008011000 */
[----:B------:R1:W-:Y:S02]  /*4a50*/  @!P4 SYNCS.ARRIVE.TRANS64.RED.A0TR RZ, [UR6+0x50], R20 ;  /* 0x00005014ffffc9a7 */ /* 0x0003e40008300406 */
[----:B-1----:R-:W-:Y:S01]  /*4a60*/  @!P1 ISETP.NE.AND P2, PT, R3, 0x1, PT ;  /* 0x000000010300980c */ /* 0x002fe20003f45270 */
[C---:B----4-:R-:W-:Y:S01]  /*4a70*/  @!P1 IMAD.HI.U32 R14, R13.reuse, R14, RZ ;  /* 0x0000000e0d0e9227 */ /* 0x050fe200078e00ff */
[----:B-----5:R-:W-:Y:S03]  /*4a80*/  @!P1 ISETP.NE.AND P0, PT, R10, 0x1, PT ;  /* 0x000000010a00980c */ /* 0x020fe60003f05270 */
[C---:B------:R-:W-:Y:S01]  /*4a90*/  @!P1 IMAD.HI.U32 R11, R8.reuse, R11, RZ ;  /* 0x0000000b080b9227 */ /* 0x040fe200078e00ff */
[----:B------:R-:W-:Y:S04]  /*4aa0*/  @!P1 SHF.R.U32.HI R14, RZ, R15, R14 ;  /* 0x0000000fff0e9219 */ /* 0x000fe8000001160e */
[----:B--2---:R-:W-:Y:S01]  /*4ab0*/  @!P1 SHF.R.U32.HI R9, RZ, R0, R11 ;  /* 0x00000000ff099219 */ /* 0x004fe2000001160b */
[----:B------:R-:W-:Y:S01]  /*4ac0*/  SYNCS.ARRIVE.TRANS64.RED.A1T0 RZ, [UR8], RZ ;  /* 0x000000ffffff79a7 */ /* 0x000fe20008100408 */
[----:B------:R-:W-:Y:S02]  /*4ad0*/  @!P1 SEL R14, R13, R14, !P2 ;  /* 0x0000000e0d0e9207 */ /* 0x000fe40005000000 */
[----:B------:R-:W-:Y:S01]  /*4ae0*/  @!P1 SEL R9, R8, R9, !P0 ;  /* 0x0000000908099207 */ /* 0x000fe20004000000 */
[----:B------:R-:W1:Y:S04]  /*4af0*/  SYNCS.PHASECHK.TRANS64.TRYWAIT P5, [UR6+0x68], R12 ;  /* 0x0000680cff0075a7 */ /* 0x000e6800080a1106 */
[----:B------:R-:W-:Y:S02]  /*4b00*/  @!P1 IMAD.IADD R0, R9, 0x1, -R14 ;  /* 0x0000000109009824 */ /* 0x000fe400078e0a0e */
[----:B------:R-:W-:Y:S02]  /*4b10*/  @!P1 IMAD.IADD R9, R14, 0x1, -R9 ;  /* 0x000000010e099824 */ /* 0x000fe400078e0a09 */
[----:B------:R-:W-:Y:S02]  /*4b20*/  @!P1 IMAD R13, R0, R3, R13 ;  /* 0x00000003000d9224 */ /* 0x000fe400078e020d */
[----:B------:R-:W-:Y:S01]  /*4b30*/  @!P1 IMAD R8, R9, R10, R8 ;  /* 0x0000000a09089224 */ /* 0x000fe200078e0208 */
[----:B-1----:R-:W-:Y:S06]  /*4b40*/  @!P5 BRA `(.L_x_94) ;  /* 0x000000480018d947 */ /* 0x002fec0003800000 */
.L_x_161:
[----:B-1----:R-:W-:Y:S01]  /*4b50*/  @!P4 IADD3 R3, P0, PT, R32, 0x580, RZ ;  /* 0x000005802003c810 */ /* 0x002fe20007f1e0ff */
[----:B------:R-:W-:Y:S01]  /*4b60*/  VOTEU.ALL UP1, P4 ;  /* 0x0000000000ff7886 */ /* 0x000fe20002020000 */
[----:B------:R-:W-:Y:S01]  /*4b70*/  UMOV UR20, 0x0 ;  /* 0x0000000000147882 */ /* 0x000fe20000000000 */
[----:B------:R-:W-:Y:S01]  /*4b80*/  UMOV UR21, 0x10000000 ;  /* 0x1000000000157882 */ /* 0x000fe20000000000 */
[----:B------:R-:W-:Y:S01]  /*4b90*/  @!P4 R2UR UR9, R3 ;  /* 0x000000000309c2ca */ /* 0x000fe200000e0000 */
[----:B------:R-:W-:Y:S01]  /*4ba0*/  @!P4 IMAD.X R0, RZ, RZ, R33, P0 ;  /* 0x000000ffff00c224 */ /* 0x000fe200000e0621 */
[----:B------:R-:W-:Y:S01]  /*4bb0*/  @!UP1 UIADD3 UR10, UPT, UPT, UR18, 0x40, URZ ;  /* 0x00000040120a9890 */ /* 0x000fe2000fffe0ff */
[----:B------:R-:W-:Y:S01]  /*4bc0*/  ISETP.NE.AND P0, PT, R30, 0x2, PT ;  /* 0x000000021e00780c */ /* 0x000fe20003f05270 */
[----:B------:R-:W-:Y:S01]  /*4bd0*/  UMOV UR11, UR19 ;  /* 0x00000013000b7c82 */ /* 0x000fe20008000000 */
[----:B------:R-:W-:Y:S01]  /*4be0*/  UMOV UR12, UR36 ;  /* 0x00000024000c7c82 */ /* 0x000fe20008000000 */
[----:B------:R-:W-:Y:S01]  /*4bf0*/  @!P4 R2UR UR8, R0 ;  /* 0x000000000008c2ca */ /* 0x000fe200000e0000 */
[----:B------:R-:W-:Y:S01]  /*4c00*/  IMAD.IADD R20, R8, 0x1, R152 ;  /* 0x0000000108147824 */ /* 0x000fe200078e0298 */
[----:B------:R-:W-:Y:S01]  /*4c10*/  @P3 R2UR UR36, R28 ;  /* 0x000000001c2432ca */ /* 0x000fe200000e0000 */
[----:B------:R-:W-:Y:S01]  /*4c20*/  IMAD.IADD R21, R13, 0x1, R154 ;  /* 0x000000010d157824 */ /* 0x000fe200078e029a */
[----:B------:R-:W-:Y:S02]  /*4c30*/  SEL R0, RZ, 0x1, P0 ;  /* 0x00000001ff007807 */ /* 0x000fe40000000000 */
[----:B------:R-:W-:Y:S01]  /*4c40*/  LOP3.LUT R31, R31, 0x1, RZ, 0x3c, !PT ;  /* 0x000000011f1f7812 */ /* 0x000fe200078e3cff */
[----:B------:R-:W-:Y:S01]  /*4c50*/  IMAD.U32 R10, RZ, RZ, UR9 ;  /* 0x00000009ff0a7e24 */ /* 0x000fe2000f8e00ff */
[----:B------:R-:W-:Y:S01]  /*4c60*/  @!UP1 UIADD3 UR9, UPT, UPT, UR6, 0x58, URZ ;  /* 0x0000005806099890 */ /* 0x000fe2000fffe0ff */
[----:B------:R-:W-:Y:S02]  /*4c70*/  LOP3.LUT R29, R29, R0, RZ, 0x3c, !PT ;  /* 0x000000001d1d7212 */ /* 0x000fe400078e3cff */
[----:B------:R-:W-:Y:S02]  /*4c80*/  SEL R30, R30, RZ, P0 ;  /* 0x000000ff1e1e7207 */ /* 0x000fe40000000000 */
[----:B------:R-:W-:Y:S01]  /*4c90*/  IMAD.U32 R11, RZ, RZ, UR8 ;  /* 0x00000008ff0b7e24 */ /* 0x000fe2000f8e00ff */
[----:B------:R-:W-:Y:S01]  /*4ca0*/  @!P4 R2UR UR14, R10 ;  /* 0x000000000a0ec2ca */ /* 0x000fe200000e0000 */
[----:B------:R-:W-:Y:S01]  /*4cb0*/  @!UP1 UIADD3 UR8, UPT, UPT, UR6, 0x2200, URZ ;  /* 0x0000220006089890 */ /* 0x000fe2000fffe0ff */
[----:B------:R-:W-:Y:S02]  /*4cc0*/  VOTEU.ALL UP1, P4 ;  /* 0x0000000000ff7886 */ /* 0x000fe40002020000 */
[----:B------:R-:W-:Y:S11]  /*4cd0*/  @!P4 R2UR UR15, R11 ;  /* 0x000000000b0fc2ca */ /* 0x000ff600000e0000 */
[----:B------:R-:W-:Y:S02]  /*4ce0*/  @!UPT UIADD3 URZ, UPT, UPT, URZ, URZ, URZ ;  /* 0x000000fffffff290 */ /* 0x000fe4000fffe0ff */
[----:B------:R2:W-:Y:S01]  /*4cf0*/  @!UP1 UTMALDG.3D [UR8], [UR14], desc[UR20] ;  /* 0x000014080e0095b4 */ /* 0x0005e20008011000 */
[----:B------:R2:W-:Y:S01]  /*4d00*/  @!P4 SYNCS.ARRIVE.TRANS64.RED.A0TR RZ, [UR6+0x58], R23 ;  /* 0x00005817ffffc9a7 */ /* 0x0005e20008300406 */
[----:B------:R-:W-:Y:S01]  /*4d10*/  UPLOP3.LUT UP1, UPT, UPT, UPT, UPT, 0x80, 0x8 ;  /* 0x000000000008789c */ /* 0x000fe20003f2f070 */
[----:B------:R-:W-:Y:S01]  /*4d20*/  SYNCS.ARRIVE.TRANS64.RED.A1T0 RZ, [UR13], RZ ;  /* 0x000000ffffff79a7 */ /* 0x000fe2000810040d */
[----:B------:R-:W-:Y:S09]  /*4d30*/  @P3 BRA `(.L_x_95) ;  /* 0xfffffff400503947 */ /* 0x000ff2000383ffff */
[----:B------:R-:W-:-:S04]  /*4d40*/  SHF.L.U32 R3, R31, 0x1f, RZ ;  /* 0x0000001f1f037819 */ /* 0x000fc800000006ff */
[----:B------:R-:W1:Y:S02]  /*4d50*/  SYNCS.PHASECHK.TRANS64.TRYWAIT P0, [UR6+0x60], R3 ;  /* 0x00006003ff0075a7 */ /* 0x000e640008001106 */
[----:B-1----:R-:W-:Y:S05]  /*4d60*/  @!P0 BRA `(.L_x_96) ;  /* 0x0000004400a88947 */ /* 0x002fea0003800000 */
.L_x_163:
[----:B-1----:R-:W-:-:S07]  /*4d70*/  MOV R0, UR6 ;  /* 0x0000000600007c02 */ /* 0x002fce0008000f00 */
.L_x_97:
[----:B-1----:R-:W-:-:S04]  /*4d80*/  SHF.L.U32 R3, R31, 0x1f, RZ ;  /* 0x0000001f1f037819 */ /* 0x002fc800000006ff */
[----:B------:R1:W4:Y:S03]  /*4d90*/  SYNCS.PHASECHK.TRANS64.TRYWAIT P0, [R0+URZ+0x68], R3 ;  /* 0x00006803000075a7 */ /* 0x00032600080011ff */
[----:B----4-:R-:W-:Y:S05]  /*4da0*/  @!P0 NANOSLEEP.SYNCS 0x989680 ;  /* 0x009896800000895d */ /* 0x010fea0003900000 */
[----:B------:R-:W4:Y:S02]  /*4db0*/  @!P0 SYNCS.PHASECHK.TRANS64 P0, [R0+URZ+0x68], R3 ;  /* 0x00006803000085a7 */ /* 0x000f2400080010ff */
[----:B--2-4-:R-:W-:Y:S05]  /*4dc0*/  @P0 EXIT ;  /* 0x000000000000094d */ /* 0x014fea0003800000 */
[----:B------:R-:W-:Y:S05]  /*4dd0*/  BRA `(.L_x_97) ;  /* 0xfffffffc00e87947 */ /* 0x000fea000383ffff */
.L_x_86:
[----:B------:R-:W-:-:S06]  /*4de0*/  UISETP.GE.AND UP1, UPT, UR10, 0x4, UPT ;  /* 0x000000040a00788c */ /* 0x000fcc000bf26270 */
[----:B------:R-:W-:-:S13]  /*4df0*/  PLOP3.LUT P0, PT, PT, PT, UP1, 0x80, 0x8 ;  /* 0x000000000008781c */ /* 0x000fda0003f0f018 */
[----:B------:R-:W-:Y:S05]  /*4e00*/  @!P0 EXIT ;  /* 0x000000000000894d */ /* 0x000fea0003800000 */
[----:B------:R-:W-:Y:S01]  /*4e10*/  BAR.SYNC.DEFER_BLOCKING 0x6, 0xa0 ;  /* 0x0182800000007b1d */ /* 0x000fe20000010000 */
[C---:B------:R-:W-:Y:S01]  /*4e20*/  IMAD.U32 R79, R169.reuse, 0x10000, RZ ;  /* 0x00010000a94f7824 */ /* 0x040fe200078e00ff */
[C---:B------:R-:W-:Y:S01]  /*4e30*/  R2P PR, R169.reuse, 0x6 ;  /* 0x00000006a9007804 */ /* 0x040fe20000000000 */
[----:B------:R-:W-:Y:S01]  /*4e40*/  IMAD.SHL.U32 R2, R169, 0x40, RZ ;  /* 0x00000040a9027824 */ /* 0x000fe200078e00ff */
[----:B------:R-:W-:Y:S01]  /*4e50*/  CS2R R162, SRZ ;  /* 0x0000000000a27805 */ /* 0x000fe2000001ff00 */
[----:B------:R-:W-:Y:S01]  /*4e60*/  IMAD.MOV.U32 R166, RZ, RZ, 0x20 ;  /* 0x00000020ffa67424 */ /* 0x000fe200078e00ff */
[----:B------:R-:W-:Y:S02]  /*4e70*/  UMOV UR49, 0x400 ;  /* 0x0000040000317882 */ /* 0x000fe40000000000 */
[----:B------:R-:W1:Y:S01]  /*4e80*/  LDC R159, c[0x0][0x370] ;  /* 0x0000dc00ff9f7b82 */ /* 0x000e620000000800 */
[----:B------:R-:W-:Y:S01]  /*4e90*/  ULEA UR49, UR37, UR49, 0x18 ;  /* 0x0000003125317291 */ /* 0x000fe2000f8ec0ff */
[----:B------:R-:W-:Y:S01]  /*4ea0*/  LOP3.LUT R79, R79, 0x600000, RZ, 0xc0, !PT ;  /* 0x006000004f4f7812 */ /* 0x000fe200078ec0ff */
[----:B------:R-:W-:Y:S01]  /*4eb0*/  IMAD.SHL.U32 R155, R169, 0x8, RZ ;  /* 0x00000008a99b7824 */ /* 0x000fe200078e00ff */
[----:B------:R-:W-:Y:S01]  /*4ec0*/  LOP3.LUT R4, R2, 0x180, RZ, 0xc0, !PT ;  /* 0x0000018002047812 */ /* 0x000fe200078ec0ff */
[----:B------:R-:W-:Y:S01]  /*4ed0*/  IMAD.MOV.U32 R167, RZ, RZ, 0x10 ;  /* 0x00000010ffa77424 */ /* 0x000fe200078e00ff */
[----:B------:R-:W-:Y:S01]  /*4ee0*/  SEL R166, R166, 0xffffffe0, !P2 ;  /* 0xffffffe0a6a67807 */ /* 0x000fe20005000000 */
[----:B------:R-:W-:Y:S01]  /*4ef0*/  UIADD3 UR4, UPT, UPT, UR49, 0x4200, URZ ;  /* 0x0000420031047890 */ /* 0x000fe2000fffe0ff */
[----:B------:R-:W2:Y:S01]  /*4f00*/  LDC R74, c[0x0][0xb0c] ;  /* 0x0002c300ff4a7b82 */ /* 0x000ea20000000800 */
[----:B------:R-:W-:Y:S01]  /*4f10*/  LOP3.LUT R155, R4, 0x30, R155, 0xf8, !PT ;  /* 0x00000030049b7812 */ /* 0x000fe200078ef89b */
[----:B------:R-:W-:Y:S01]  /*4f20*/  IMAD.MOV.U32 R76, RZ, RZ, RZ ;  /* 0x000000ffff4c7224 */ /* 0x000fe200078e00ff */
[----:B------:R-:W-:Y:S01]  /*4f30*/  SEL R167, R167, 0xfffffff0, !P1 ;  /* 0xfffffff0a7a77807 */ /* 0x000fe20004800000 */
[----:B------:R-:W-:Y:S01]  /*4f40*/  IMAD.MOV.U32 R164, RZ, RZ, RZ ;  /* 0x000000ffffa47224 */ /* 0x000fe200078e00ff */
[----:B------:R-:W-:Y:S01]  /*4f50*/  LOP3.LUT R155, R155, 0x1e40, R2, 0xf8, !PT ;  /* 0x00001e409b9b7812 */ /* 0x000fe200078ef802 */
[----:B------:R-:W-:Y:S01]  /*4f60*/  IMAD.MOV.U32 R172, RZ, RZ, RZ ;  /* 0x000000ffffac7224 */ /* 0x000fe200078e00ff */
[----:B------:R-:W-:Y:S01]  /*4f70*/  LOP3.LUT R169, R169, 0x60, RZ, 0xc0, !PT ;  /* 0x00000060a9a97812 */ /* 0x000fe200078ec0ff */
[----:B------:R-:W3:Y:S01]  /*4f80*/  LDC R157, c[0x0][0xb20] ;  /* 0x0002c800ff9d7b82 */ /* 0x000ee20000000800 */
[----:B------:R-:W4:Y:S01]  /*4f90*/  LDS R0, [UR49+0x130] ;  /* 0x00013031ff007984 */ /* 0x000f220008000800 */
[----:B------:R-:W-:Y:S01]  /*4fa0*/  IMAD.MOV.U32 R161, RZ, RZ, RZ ;  /* 0x000000ffffa17224 */ /* 0x000fe200078e00ff */
[----:B------:R-:W1:Y:S01]  /*4fb0*/  LDCU.64 UR52, c[0x0][0x348] ;  /* 0x00006900ff3477ac */ /* 0x000e620008000a00 */
[----:B------:R-:W-:Y:S01]  /*4fc0*/  IMAD.U32 R168, RZ, RZ, UR4 ;  /* 0x00000004ffa87e24 */ /* 0x000fe2000f8e00ff */
[----:B------:R-:W1:Y:S03]  /*4fd0*/  LDCU.64 UR38, c[0x0][0x888] ;  /* 0x00011100ff2677ac */ /* 0x000e660008000a00 */
[----:B------:R-:W1:Y:S01]  /*4fe0*/  LDC R73, c[0x0][0xb30] ;  /* 0x0002cc00ff497b82 */ /* 0x000e620000000800 */
[----:B------:R-:W1:Y:S01]  /*4ff0*/  LDCU.64 UR44, c[0x0][0x890] ;  /* 0x00011200ff2c77ac */ /* 0x000e620008000a00 */
[----:B------:R-:W-:-:S06]  /*5000*/  UIADD3 UR48, UPT, UPT, UR49, 0x200, URZ ;  /* 0x0000020031307890 */ /* 0x000fcc000fffe0ff */
[----:B------:R-:W1:Y:S08]  /*5010*/  LDC.64 R150, c[0x0][0xb10] ;  /* 0x0002c400ff967b82 */ /* 0x000e700000000a00 */
[----:B------:R-:W1:Y:S08]  /*5020*/  LDC.64 R70, c[0x0][0xb18] ;  /* 0x0002c600ff467b82 */ /* 0x000e700000000a00 */
[----:B------:R-:W1:Y:S08]  /*5030*/  LDC.64 R68, c[0x0][0xb28] ;  /* 0x0002ca00ff447b82 */ /* 0x000e700000000a00 */
[----:B------:R-:W1:Y:S01]  /*5040*/  LDC.64 R148, c[0x0][0x8b0] ;  /* 0x00022c00ff947b82 */ /* 0x000e620000000a00 */
[----:B----4-:R-:W-:Y:S01]  /*5050*/  IMAD.IADD R79, R0, 0x1, R79 ;  /* 0x00000001004f7824 */ /* 0x010fe200078e024f */
[----:B------:R-:W-:-:S04]  /*5060*/  SHF.R.S32.HI R0, RZ, 0x4, R166 ;  /* 0x00000004ff007819 */ /* 0x000fc800000114a6 */
[----:B------:R-:W-:Y:S02]  /*5070*/  LEA.HI.SX32 R165, R167, R0, 0x1c ;  /* 0x00000000a7a57211 */ /* 0x000fe400078fe2ff */
[----:B------:R-:W4:Y:S08]  /*5080*/  LDC.64 R146, c[0x0][0x8a8] ;  /* 0x00022a00ff927b82 */ /* 0x000f300000000a00 */
[----:B--23--:R-:W1:Y:S02]  /*5090*/  LDC R158, c[0x0][0x374] ;  /* 0x0000dd00ff9e7b82 */ /* 0x00ce640000000800 */
.L_x_123:
[C---:B------:R-:W-:Y:S02]  /*50a0*/  LEA R0, R172.reuse, UR49, 0x3 ;  /* 0x00000031ac007c11 */ /* 0x040fe4000f8e18ff */
[----:B------:R-:W-:Y:S02]  /*50b0*/  SHF.L.U32 R3, R163, 0x1f, RZ ;  /* 0x0000001fa3037819 */ /* 0x000fe400000006ff */
[----:B-1----:R-:W-:Y:S02]  /*50c0*/  LEA R16, R172, UR49, 0x4 ;  /* 0x00000031ac107c11 */ /* 0x002fe4000f8e20ff */
[----:B------:R-:W2:Y:S02]  /*50d0*/  SYNCS.PHASECHK.TRANS64.TRYWAIT P0, [R0+URZ+0x80], R3 ;  /* 0x00008003000075a7 */ /* 0x000ea400080011ff */
[----:B--2---:R-:W-:Y:S05]  /*50e0*/  @!P0 BRA `(.L_x_98) ;  /* 0x0000004000e08947 */ /* 0x004fea0003800000 */
.L_x_164:
[----:B------:R-:W3:Y:S01]  /*50f0*/  LDC.64 R12, c[0x0][0xb10] ;  /* 0x0002c400ff0c7b82 */ /* 0x000ee20000000a00 */
[----:B------:R-:W4:Y:S01]  /*5100*/  LDS.128 R16, [R16+0x110] ;  /* 0x0001100010107984 */ /* 0x000f220000000c00 */
[----:B-1----:R-:W-:Y:S01]  /*5110*/  ISETP.NE.AND P1, PT, R73, 0x1, PT ;  /* 0x000000014900780c */ /* 0x002fe20003f25270 */
[----:B--2---:R-:W-:Y:S01]  /*5120*/  VIADD R0, R0, 0x90 ;  /* 0x0000009000007836 */ /* 0x004fe20000000000 */
[----:B------:R-:W-:Y:S04]  /*5130*/  ISETP.GE.AND P0, PT, R72, 0x1, PT ;  /* 0x000000014800780c */ /* 0x000fe80003f06270 */
[----:B------:R-:W1:Y:S01]  /*5140*/  LDC.64 R10, c[0x0][0xb18] ;  /* 0x0002c600ff0a7b82 */ /* 0x000e620000000a00 */
[----:B------:R-:W-:Y:S01]  /*5150*/  PRMT R0, RZ, 0x654, R0 ;  /* 0x00000654ff007816 */ /* 0x000fe20000000000 */
[----:B------:R-:W-:Y:S01]  /*5160*/  @!PT LDS RZ, [RZ] ;  /* 0x00000000fffff984 */ /* 0x000fe20000000800 */
[----:B------:R-:W-:Y:S01]  /*5170*/  @!PT LDS RZ, [RZ] ;  /* 0x00000000fffff984 */ /* 0x000fe20000000800 */
[----:B------:R-:W-:Y:S01]  /*5180*/  @!PT LDS RZ, [RZ] ;  /* 0x00000000fffff984 */ /* 0x000fe20000000800 */
[----:B------:R-:W-:Y:S01]  /*5190*/  @!PT LDS RZ, [RZ] ;  /* 0x00000000fffff984 */ /* 0x000fe20000000800 */
[----:B------:R2:W-:Y:S06]  /*51a0*/  MEMBAR.ALL.CTA ;  /* 0x0000000000007992 */ /* 0x0005ec0000008000 */
[----:B--2---:R-:W2:Y:S01]  /*51b0*/  FENCE.VIEW.ASYNC.S ;  /* 0x00000000000073c6 */ /* 0x004ea20000000000 */
[----:B------:R-:W1:Y:S08]  /*51c0*/  @!P1 LDC R14, c[0x0][0xb20] ;  /* 0x0002c800ff0e9b82 */ /* 0x000e700000000800 */
[----:B------:R-:W1:Y:S01]  /*51d0*/  @!P1 LDC R9, c[0x0][0xb0c] ;  /* 0x0002c300ff099b82 */ /* 0x000e620000000800 */
[----:B--2---:R2:W-:Y:S01]  /*51e0*/  SYNCS.ARRIVE.TRANS64.RED.A1T0 RZ, [R0+URZ], RZ ;  /* 0x000000ff00ff79a7 */ /* 0x0045e200081004ff */
[----:B----4-:R-:W-:Y:S04]  /*51f0*/  LOP3.LUT P4, RZ, R18, 0x1, RZ, 0xc0, !PT ;  /* 0x0000000112ff7812 */ /* 0x010fe8000788c0ff */
[----:B------:R-:W-:Y:S09]  /*5200*/  P2R R170, PR, RZ, 0x10 ;  /* 0x00000010ffaa7803 */ /* 0x000ff20000000000 */
[----:B------:R-:W-:Y:S02]  /*5210*/  @P4 MOV R77, R16 ;  /* 0x00000010004d4202 */ /* 0x000fe40000000f00 */
[----:B------:R-:W-:Y:S01]  /*5220*/  @P4 LOP3.LUT R75, R17, 0xffff, RZ, 0xc0, !PT ;  /* 0x0000ffff114b4812 */ /* 0x000fe200078ec0ff */
[----:B--23--:R-:W-:Y:S06]  /*5230*/  @!P0 BRA `(.L_x_99) ;  /* 0x0000000000a48947 */ /* 0x00cfec0003800000 */
[----:B------:R-:W-:Y:S01]  /*5240*/  IMAD.HI.U32 R24, R158, R71, RZ ;  /* 0x000000479e187227 */ /* 0x000fe200078e00ff */
[----:B------:R-:W-:Y:S02]  /*5250*/  ISETP.NE.AND P0, PT, R70, 0x1, PT ;  /* 0x000000014600780c */ /* 0x000fe40003f05270 */
[----:B------:R-:W-:Y:S01]  /*5260*/  ISETP.NE.AND P2, PT, R72, 0x1, PT ;  /* 0x000000014800780c */ /* 0x000fe20003f45270 */
[-C--:B------:R-:W-:Y:S01]  /*5270*/  IMAD.HI.U32 R22, R159, R150.reuse, RZ ;  /* 0x000000969f167227 */ /* 0x080fe200078e00ff */
[----:B------:R-:W-:Y:S02]  /*5280*/  SHF.R.U32.HI R23, RZ, R157, R24 ;  /* 0x0000009dff177219 */ /* 0x000fe40000011618 */
[----:B------:R-:W-:Y:S01]  /*5290*/  ISETP.NE.AND P3, PT, R74, 0x1, PT ;  /* 0x000000014a00780c */ /* 0x000fe20003f65270 */
[----:B------:R-:W-:Y:S01]  /*52a0*/  IMAD.HI.U32 R28, R75, R71, RZ ;  /* 0x000000474b1c7227 */ /* 0x000fe200078e00ff */
[----:B------:R-:W-:Y:S02]  /*52b0*/  SHF.R.U32.HI R22, RZ, R151, R22 ;  /* 0x00000097ff167219 */ /* 0x000fe40000011616 */
[----:B------:R-:W-:Y:S01]  /*52c0*/  SEL R3, R158, R23, !P0 ;  /* 0x000000179e037207 */ /* 0x000fe20004000000 */
[----:B------:R-:W-:Y:S01]  /*52d0*/  IMAD.HI.U32 R26, R77, R150, RZ ;  /* 0x000000964d1a7227 */ /* 0x000fe200078e00ff */
[----:B------:R-:W-:Y:S03]  /*52e0*/  SEL R7, R159, R22, !P3 ;  /* 0x000000169f077207 */ /* 0x000fe60005800000 */
[-C--:B------:R-:W-:Y:S01]  /*52f0*/  IMAD.HI.U32 R22, R3, R68.reuse, RZ ;  /* 0x0000004403167227 */ /* 0x080fe200078e00ff */
[----:B------:R-:W-:Y:S03]  /*5300*/  SHF.R.U32.HI R26, RZ, R151, R26 ;  /* 0x00000097ff1a7219 */ /* 0x000fe6000001161a */
[----:B------:R-:W-:Y:S01]  /*5310*/  IMAD.HI.U32 R24, R7, R68, RZ ;  /* 0x0000004407187227 */ /* 0x000fe200078e00ff */
[----:B------:R-:W-:Y:S02]  /*5320*/  @P2 SHF.R.U32.HI R3, RZ, R69, R22 ;  /* 0x00000045ff032219 */ /* 0x000fe40000011616 */
[----:B------:R-:W-:Y:S02]  /*5330*/  SHF.R.U32.HI R22, RZ, R157, R28 ;  /* 0x0000009dff167219 */ /* 0x000fe4000001161c */
[----:B------:R-:W-:Y:S01]  /*5340*/  @P2 SHF.R.U32.HI R7, RZ, R69, R24 ;  /* 0x00000045ff072219 */ /* 0x000fe20000011618 */
[C---:B------:R-:W-:Y:S01]  /*5350*/  IMAD R2, R72.reuse, R3, RZ ;  /* 0x0000000348027224 */ /* 0x040fe200078e02ff */
[----:B------:R-:W-:Y:S02]  /*5360*/  SEL R5, R75, R22, !P0 ;  /* 0x000000164b057207 */ /* 0x000fe40004000000 */
[----:B------:R-:W-:Y:S01]  /*5370*/  SEL R3, R77, R26, !P3 ;  /* 0x0000001a4d037207 */ /* 0x000fe20005800000 */
[----:B------:R-:W-:Y:S01]  /*5380*/  IMAD R4, R72, R7, RZ ;  /* 0x0000000748047224 */ /* 0x000fe200078e02ff */
[C---:B------:R-:W-:Y:S01]  /*5390*/  ISETP.GE.AND P0, PT, R5.reuse, R2, PT ;  /* 0x000000020500720c */ /* 0x040fe20003f06270 */
[----:B------:R-:W-:Y:S03]  /*53a0*/  IMAD.HI.U32 R6, R5, R68, RZ ;  /* 0x0000004405067227 */ /* 0x000fe600078e00ff */
[----:B------:R-:W-:Y:S01]  /*53b0*/  ISETP.GE.OR P0, PT, R3, R4, P0 ;  /* 0x000000040300720c */ /* 0x000fe20000706670 */
[----:B------:R-:W-:Y:S01]  /*53c0*/  IMAD.MOV R4, RZ, RZ, -R3 ;  /* 0x000000ffff047224 */ /* 0x000fe200078e0a03 */
[-C--:B------:R-:W-:Y:S03]  /*53d0*/  SHF.R.U32.HI R6, RZ, R69.reuse, R6 ;  /* 0x00000045ff067219 */ /* 0x080fe60000011606 */
[----:B------:R-:W-:Y:S01]  /*53e0*/  IMAD R77, R74, R4, R77 ;  /* 0x000000044a4d7224 */ /* 0x000fe200078e024d */
[----:B------:R-:W-:Y:S05]  /*53f0*/  SEL R15, R5, R6, !P2 ;  /* 0x00000006050f7207 */ /* 0x000fea0005000000 */
[----:B------:R-:W-:Y:S02]  /*5400*/  IMAD.MOV R6, RZ, RZ, -R15 ;  /* 0x000000ffff067224 */ /* 0x000fe400078e0a0f */
[C---:B------:R-:W-:Y:S04]  /*5410*/  @!P0 IMAD.HI.U32 R2, R3.reuse, R68, RZ ;  /* 0x0000004403028227 */ /* 0x040fe800078e00ff */
[----:B------:R-:W-:Y:S01]  /*5420*/  IMAD R6, R72, R6, R5 ;  /* 0x0000000648067224 */ /* 0x000fe200078e0205 */
[----:B------:R-:W-:Y:S04]  /*5430*/  @!P0 SHF.R.U32.HI R2, RZ, R69, R2 ;  /* 0x00000045ff028219 */ /* 0x000fe80000011602 */
[----:B------:R-:W-:Y:S02]  /*5440*/  @!P0 SEL R0, R3, R2, !P2 ;  /* 0x0000000203008207 */ /* 0x000fe40005000000 */
[----:B------:R-:W-:Y:S02]  /*5450*/  IADD3 R2, PT, PT, -R5, RZ, RZ ;  /* 0x000000ff05027210 */ /* 0x000fe40007ffe1ff */
[----:B------:R-:W-:Y:S01]  /*5460*/  @!P0 IADD3 R8, PT, PT, R15, -R0, RZ ;  /* 0x800000000f088210 */ /* 0x000fe20007ffe0ff */
[----:B------:R-:W-:Y:S02]  /*5470*/  @!P0 IMAD R0, R7, R6, R0 ;  /* 0x0000000607008224 */ /* 0x000fe400078e0200 */
[----:B------:R-:W-:Y:S02]  /*5480*/  IMAD R75, R70, R2, R75 ;  /* 0x00000002464b7224 */ /* 0x000fe400078e024b */
[----:B------:R-:W-:Y:S02]  /*5490*/  @!P0 IMAD R5, R8, R72, R3 ;  /* 0x0000004808058224 */ /* 0x000fe400078e0203 */
[----:B------:R-:W-:Y:S04]  /*54a0*/  @!P0 IMAD.MOV.U32 R3, RZ, RZ, R0 ;  /* 0x000000ffff038224 */ /* 0x000fe800078e0000 */
[----:B------:R-:W-:Y:S02]  /*54b0*/  IMAD R77, R3, R74, R77 ;  /* 0x0000004a034d7224 */ /* 0x000fe400078e024d */
[----:B------:R-:W-:Y:S07]  /*54c0*/  IMAD R75, R5, R70, R75 ;  /* 0x00000046054b7224 */ /* 0x000fee00078e024b */
.L_x_99:
[----:B-1----:R-:W-:Y:S01]  /*54d0*/  @!P1 ISETP.NE.AND P0, PT, R10, 0x1, PT ;  /* 0x000000010a00980c */ /* 0x002fe20003f05270 */
[----:B------:R-:W-:Y:S01]  /*54e0*/  @!P1 IMAD.HI.U32 R0, R77, R12, RZ ;  /* 0x0000000c4d009227 */ /* 0x000fe200078e00ff */
[----:B------:R-:W-:Y:S01]  /*54f0*/  @!P1 ISETP.NE.AND P2, PT, R9, 0x1, PT ;  /* 0x000000010900980c */ /* 0x000fe20003f45270 */
[----:B------:R-:W-:Y:S01]  /*5500*/  ULOP3.LUT UP0, URZ, UR48, 0x1b0, URZ, 0xc0, !UPT ;  /* 0x000001b030ff7892 */ /* 0x000fe2000f80c0ff */
[----:B------:R-:W-:Y:S01]  /*5510*/  R2UR UR42, R21 ;  /* 0x00000000152a72ca */ /* 0x000fe200000e0000 */
[----:B------:R-:W-:Y:S01]  /*5520*/  @!P1 IMAD.HI.U32 R3, R75, R11, RZ ;  /* 0x0000000b4b039227 */ /* 0x000fe200078e00ff */
[----:B------:R-:W-:Y:S02]  /*5530*/  @!P1 SHF.R.U32.HI R0, RZ, R13, R0 ;  /* 0x0000000dff009219 */ /* 0x000fe40000011600 */
[----:B------:R-:W-:Y:S01]  /*5540*/  R2UR UR41, R20 ;  /* 0x00000000142972ca */ /* 0x000fe200000e0000 */
[----:B------:R-:W-:Y:S01]  /*5550*/  VIADD R172, R172, 0x1 ;  /* 0x00000001acac7836 */ /* 0x000fe20000000000 */
[----:B------:R-:W-:Y:S02]  /*5560*/  @!P1 SHF.R.U32.HI R2, RZ, R14, R3 ;  /* 0x0000000eff029219 */ /* 0x000fe40000011603 */
[----:B------:R-:W-:Y:S02]  /*5570*/  @!P1 SEL R3, R77, R0, !P2 ;  /* 0x000000004d039207 */ /* 0x000fe40005000000 */
[----:B------:R-:W-:Y:S02]  /*5580*/  @!P1 SEL R2, R75, R2, !P0 ;  /* 0x000000024b029207 */ /* 0x000fe40004000000 */
[----:B------:R-:W-:Y:S01]  /*5590*/  @P4 SHF.R.U32.HI R160, RZ, 0x10, R17 ;  /* 0x00000010ffa04819 */ /* 0x000fe20000011611 */
[----:B------:R-:W-:Y:S02]  /*55a0*/  USHF.L.U32 UR42, UR42, 0x7, URZ ;  /* 0x000000072a2a7899 */ /* 0x000fe400080006ff */
[----:B------:R-:W-:Y:S02]  /*55b0*/  @!P1 IMAD.IADD R0, R2, 0x1, -R3 ;  /* 0x0000000102009824 */ /* 0x000fe400078e0a03 */
[----:B------:R-:W-:Y:S01]  /*55c0*/  @!P1 IMAD.IADD R2, R3, 0x1, -R2 ;  /* 0x0000000103029824 */ /* 0x000fe200078e0a02 */
[----:B------:R-:W-:Y:S01]  /*55d0*/  USHF.L.U32 UR41, UR41, 0x7, URZ ;  /* 0x0000000729297899 */ /* 0x000fe200080006ff */
[----:B------:R-:W-:Y:S02]  /*55e0*/  @!P1 IMAD R77, R0, R9, R77 ;  /* 0x00000009004d9224 */ /* 0x000fe400078e024d */
[----:B------:R-:W-:Y:S01]  /*55f0*/  @!P1 IMAD R75, R2, R10, R75 ;  /* 0x0000000a024b9224 */ /* 0x000fe200078e024b */
[----:B------:R-:W-:Y:S08]  /*5600*/  BRA.U !UP0, `(.L_x_100) ;  /* 0x0000000108407547 */ /* 0x000ff0000b800000 */
[----:B------:R-:W1:Y:S01]  /*5610*/  LDCU.64 UR8, c[0x4][0x80] ;  /* 0x01001000ff0877ac */ /* 0x000e620008000a00 */
[----:B------:R-:W-:Y:S01]  /*5620*/  MOV R3, 0x0 ;  /* 0x0000000000037802 */ /* 0x000fe20000000f00 */
[----:B------:R-:W-:Y:S02]  /*5630*/  HFMA2 R12, -RZ, RZ, 0, 5.9604644775390625e-08 ;  /* 0x00000001ff0c7431 */ /* 0x000fe400000001ff */
[----:B------:R-:W-:Y:S02]  /*5640*/  IMAD.MOV.U32 R8, RZ, RZ, 0x70 ;  /* 0x00000070ff087424 */ /* 0x000fe400078e00ff */
[----:B------:R-:W-:Y:S01]  /*5650*/  IMAD.MOV.U32 R13, RZ, RZ, RZ ;  /* 0x000000ffff0d7224 */ /* 0x000fe200078e00ff */
[----:B------:R-:W2:Y:S01]  /*5660*/  LDCU.64 UR6, c[0x4][0x88] ;  /* 0x01001100ff0677ac */ /* 0x000ea20008000a00 */
[----:B------:R-:W3:Y:S01]  /*5670*/  LDC.64 R2, c[0x4][R3] ;  /* 0x0100000003027b82 */ /* 0x000ee20000000a00 */
[----:B------:R-:W4:Y:S01]  /*5680*/  LDCU.64 UR4, c[0x4][0x8] ;  /* 0x01000100ff0477ac */ /* 0x000f220008000a00 */
[----:B-1----:R-:W-:Y:S01]  /*5690*/  MOV R5, UR9 ;  /* 0x0000000900057c02 */ /* 0x002fe20008000f00 */
[----:B------:R-:W-:Y:S01]  /*56a0*/  IMAD.U32 R4, RZ, RZ, UR8 ;  /* 0x00000008ff047e24 */ /* 0x000fe2000f8e00ff */
[----:B--2---:R-:W-:Y:S01]  /*56b0*/  MOV R7, UR7 ;  /* 0x0000000700077c02 */ /* 0x004fe20008000f00 */
[----:B------:R-:W-:Y:S01]  /*56c0*/  IMAD.U32 R6, RZ, RZ, UR6 ;  /* 0x00000006ff067e24 */ /* 0x000fe2000f8e00ff */
[----:B----4-:R-:W-:Y:S01]  /*56d0*/  MOV R11, UR5 ;  /* 0x00000005000b7c02 */ /* 0x010fe20008000f00 */
[----:B------:R-:W-:Y:S02]  /*56e0*/  IMAD.U32 R10, RZ, RZ, UR4 ;  /* 0x00000004ff0a7e24 */ /* 0x000fe4000f8e00ff */
[----:B------:R-:W-:Y:S07]  /*56f0*/  LEPC R20, `(.L_x_100) ;  /* 0x000000001014794e */ /* 0x000fee0000000000 */
[----:B---3-5:R-:W-:Y:S05]  /*5700*/  CALL.ABS.NOINC R2 ;  /* 0x0000000002007343 */ /* 0x028fea0003c00000 */
.L_x_100:
[----:B------:R-:W-:Y:S01]  /*5710*/  LOP3.LUT P0, RZ, R168, 0x1b0, RZ, 0xc0, !PT ;  /* 0x000001b0a8ff7812 */ /* 0x000fe2000780c0ff */
[----:B------:R-:W-:Y:S11]  /*5720*/  BSSY.RECONVERGENT B6, `(.L_x_101) ;  /* 0x0000013000067945 */ /* 0x000ff60003800200 */
[----:B------:R-:W-:Y:S01]  /*5730*/  @!UPT UIADD3 URZ, UPT, UPT, URZ, URZ, URZ ;  /* 0x000000fffffff290 */ /* 0x000fe2000fffe0ff */
[----:B------:R-:W-:Y:S05]  /*5740*/  @!P0 BRA `(.L_x_102) ;  /* 0x0000000000408947 */ /* 0x000fea0003800000 */
        /* <DEDUP_REMOVED lines=16> */
.L_x_102:
[----:B------:R-:W-:Y:S05]  /*5850*/  BSYNC.RECONVERGENT B6 ;  /* 0x0000000000067941 */ /* 0x000fea0003800200 */
.L_x_101:
[----:B------:R-:W-:Y:S01]  /*5860*/  ISETP.NE.U32.AND P4, PT, R148, RZ, PT ;  /* 0x000000ff9400720c */ /* 0x000fe20003f85070 */
[----:B------:R-:W-:Y:S01]  /*5870*/  UISETP.NE.AND UP2, UPT, UR50, URZ, UPT ;  /* 0x000000ff3200728c */ /* 0x000fe2000bf45270 */
[----:B------:R-:W-:Y:S01]  /*5880*/  ISETP.NE.U32.AND P2, PT, RZ, UR38, PT ;  /* 0x00000026ff007c0c */ /* 0x000fe2000bf45070 */
[----:B------:R-:W-:Y:S01]  /*5890*/  UISETP.NE.U32.AND UP1, UPT, UR44, URZ, UPT ;  /* 0x000000ff2c00728c */ /* 0x000fe2000bf25070 */
[----:B------:R-:W-:Y:S01]  /*58a0*/  ISETP.NE.AND.EX P4, PT, R149, RZ, PT, P4 ;  /* 0x000000ff9500720c */ /* 0x000fe20003f85340 */
[----:B------:R-:W-:Y:S01]  /*58b0*/  UPLOP3.LUT UP0, UPT, UPT, UPT, UPT, 0x40, 0x4 ;  /* 0x000000000004789c */ /* 0x000fe20003f0e870 */
[----:B------:R-:W-:Y:S01]  /*58c0*/  ISETP.NE.AND.EX P2, PT, RZ, UR39, PT, P2 ;  /* 0x00000027ff007c0c */ /* 0x000fe2000bf45320 */
[----:B------:R-:W-:Y:S01]  /*58d0*/  UISETP.NE.AND.EX UP1, UPT, UR45, URZ, UPT, UP1 ;  /* 0x000000ff2d00728c */ /* 0x000fe2000bf25310 */
[----:B------:R-:W-:Y:S04]  /*58e0*/  PLOP3.LUT P1, PT, PT, PT, UP2, 0x80, 0x8 ;  /* 0x000000000008781c */ /* 0x000fe80003f2f028 */
[----:B------:R-:W-:Y:S06]  /*58f0*/  @UP2 UPLOP3.LUT UP0, UPT, UPT, UPT, UP1, 0x80, 0x8 ;  /* 0x000000000008289c */ /* 0x000fec0003f0f010 */
[----:B------:R-:W-:Y:S01]  /*5900*/  PLOP3.LUT P0, PT, PT, PT, UP0, 0x80, 0x8 ;  /* 0x000000000008781c */ /* 0x000fe20003f0f008 */
[----:B------:R-:W-:Y:S01]  /*5910*/  @!UPT UIADD3 URZ, UPT, UPT, URZ, URZ, URZ ;  /* 0x000000fffffff290 */ /* 0x000fe2000fffe0ff */
[----:B------:R-:W-:Y:S11]  /*5920*/  BRA.U !UP1, `(.L_x_103) ;  /* 0x0000000109387547 */ /* 0x000ff6000b800000 */
[----:B------:R-:W-:Y:S01]  /*5930*/  UISETP.NE.U32.AND UP0, UPT, UR38, URZ, UPT ;  /* 0x000000ff2600728c */ /* 0x000fe2000bf05070 */
[----:B------:R-:W-:Y:S02]  /*5940*/  HFMA2 R0, -RZ, RZ, 0, 5.9604644775390625e-08 ;  /* 0x00000001ff007431 */ /* 0x000fe400000001ff */
[----:B------:R-:W-:Y:S01]  /*5950*/  IMAD.MOV.U32 R153, RZ, RZ, 0x1 ;  /* 0x00000001ff997424 */ /* 0x000fe200078e00ff */
[----:B------:R-:W-:Y:S06]  /*5960*/  UISETP.NE.AND.EX UP0, UPT, UR39, URZ, UPT, UP0 ;  /* 0x000000ff2700728c */ /* 0x000fec000bf05300 */
[----:B------:R-:W-:Y:S05]  /*5970*/  PLOP3.LUT P3, PT, PT, PT, UP0, 0x80, 0x8 ;  /* 0x000000000008781c */ /* 0x000fea0003f6f008 */
[----:B------:R-:W1:Y:S01]  /*5980*/  @UP0 LDCU.64 UR6, c[0x0][0x888] ;  /* 0x00011100ff0607ac */ /* 0x000e620008000a00 */
[----:B------:R-:W-:Y:S07]  /*5990*/  @UP0 UIMAD UR4, UR36, UR44, URZ ;  /* 0x0000002c240402a4 */ /* 0x000fee000f8e02ff */
[----:B------:R-:W-:Y:S01]  /*59a0*/  @!P3 PRMT R153, R0, 0x7610, R153 ;  /* 0x000076100099b816 */ /* 0x000fe20000000099 */
[----:B-1----:R-:W-:Y:S03]  /*59b0*/  @UP0 UIMAD.WIDE UR6, UR4, 0x4, UR6 ;  /* 0x00000004040608a5 */ /* 0x002fe6000f8e0206 */
[----:B------:R-:W1:Y:S03]  /*59c0*/  @!UP0 LDCU UR4, c[0x0][0x880] ;  /* 0x00011000ff0487ac */ /* 0x000e660008000800 */
[----:B------:R-:W-:Y:S01]  /*59d0*/  IMAD.U32 R2, RZ, RZ, UR6 ;  /* 0x00000006ff027e24 */ /* 0x000fe2000f8e00ff */
[----:B------:R-:W-:Y:S05]  /*59e0*/  MOV R3, UR7 ;  /* 0x0000000700037c02 */ /* 0x000fea0008000f00 */
[----:B-----5:R2:W5:Y:S02]  /*59f0*/  @P3 LDG.E R82, desc[UR46][R2.64] ;  /* 0x0000002e02523981 */ /* 0x020564000c1e1900 */
[----:B-12---:R-:W-:Y:S02]  /*5a00*/  @!P3 IMAD.U32 R82, RZ, RZ, UR4 ;  /* 0x00000004ff52be24 */ /* 0x006fe4000f8e00ff */
.L_x_103:
[----:B------:R-:W-:Y:S05]  /*5a10*/  @!P4 BRA `(.L_x_104) ;  /* 0x000000000020c947 */ /* 0x000fea0003800000 */
[----:B------:R-:W-:Y:S04]  /*5a20*/  ISETP.NE.U32.AND P3, PT, R146, RZ, PT ;  /* 0x000000ff9200720c */ /* 0x000fe80003f65070 */
[----:B------:R-:W-:Y:S11]  /*5a30*/  ISETP.NE.AND.EX P3, PT, R147, RZ, PT, P3 ;  /* 0x000000ff9300720c */ /* 0x000ff60003f65330 */
[----:B------:R-:W-:Y:S02]  /*5a40*/  @!UPT UIADD3 URZ, UPT, UPT, URZ, URZ, URZ ;  /* 0x000000fffffff290 */ /* 0x000fe4000fffe0ff */
[----:B------:R-:W1:Y:S01]  /*5a50*/  @P3 LDC.64 R2, c[0x0][0x8a8] ;  /* 0x00022a00ff023b82 */ /* 0x000e620000000a00 */
[----:B------:R-:W-:Y:S04]  /*5a60*/  @P3 IMAD R0, R148, UR36, RZ ;  /* 0x0000002494003c24 */ /* 0x000fe8000f8e02ff */
[----:B-1----:R-:W-:Y:S05]  /*5a70*/  @P3 IMAD.WIDE R2, R0, 0x4, R2 ;  /* 0x0000000400023825 */ /* 0x002fea00078e0202 */
[----:B-----5:R1:W5:Y:S02]  /*5a80*/  @P3 LDG.E R78, desc[UR46][R2.64] ;  /* 0x0000002e024e3981 */ /* 0x020364000c1e1900 */
[----:B-1----:R-:W2:Y:S02]  /*5a90*/  @!P3 LDC R78, c[0x0][0x8a0] ;  /* 0x00022800ff4ebb82 */ /* 0x002ea40000000800 */
.L_x_104:
[----:B-----5:R-:W-:Y:S01]  /*5aa0*/  ISETP.NE.AND P4, PT, R82, RZ, PT ;  /* 0x000000ff5200720c */ /* 0x020fe20003f85270 */
[----:B------:R-:W-:Y:S01]  /*5ab0*/  BSSY B1, `(.L_x_105) ;  /* 0x0000048000017945 */ /* 0x000fe20003800000 */
[----:B------:R-:W-:Y:S01]  /*5ac0*/  SEL R5, RZ, 0xffffffff, P2 ;  /* 0xffffffffff057807 */ /* 0x000fe20001000000 */
[----:B------:R-:W-:Y:S01]  /*5ad0*/  IMAD.MOV.U32 R116, RZ, RZ, 0x1 ;  /* 0x00000001ff747424 */ /* 0x000fe200078e00ff */
[----:B------:R-:W-:Y:S01]  /*5ae0*/  LOP3.LUT P3, RZ, R153, 0xff, RZ, 0xc0, !PT ;  /* 0x000000ff99ff7812 */ /* 0x000fe2000786c0ff */
[----:B------:R-:W-:Y:S01]  /*5af0*/  IMAD R80, R76, 0x80, R79 ;  /* 0x000000804c507824 */ /* 0x000fe200078e024f */
[----:B------:R-:W-:Y:S02]  /*5b00*/  @P1 SEL R0, RZ, 0xffffffff, P4 ;  /* 0xffffffffff001807 */ /* 0x000fe40002000000 */
[----:B------:R-:W-:Y:S02]  /*5b10*/  CS2R R110, SRZ ;  /* 0x00000000006e7805 */ /* 0x000fe4000001ff00 */
[----:B------:R-:W-:Y:S02]  /*5b20*/  LEA R3, R162, UR49, 0x3 ;  /* 0x00000031a2037c11 */ /* 0x000fe4000f8e18ff */
[----:B------:R-:W-:Y:S02]  /*5b30*/  CS2R R108, SRZ ;  /* 0x00000000006c7805 */ /* 0x000fe4000001ff00 */
[----:B------:R-:W-:Y:S02]  /*5b40*/  @P0 SEL R0, R5, R0, !P3 ;  /* 0x0000000005000207 */ /* 0x000fe40005800000 */
[----:B------:R-:W-:Y:S02]  /*5b50*/  CS2R R106, SRZ ;  /* 0x00000000006a7805 */ /* 0x000fe4000001ff00 */
[----:B------:R-:W-:Y:S02]  /*5b60*/  LEA R171, R76, UR49, 0x3 ;  /* 0x000000314cab7c11 */ /* 0x000fe4000f8e18ff */
[----:B------:R-:W-:Y:S02]  /*5b70*/  CS2R R104, SRZ ;  /* 0x0000000000687805 */ /* 0x000fe4000001ff00 */
[----:B------:R-:W-:Y:S02]  /*5b80*/  @P1 LOP3.LUT R0, R0, 0x1, RZ, 0xc0, !PT ;  /* 0x0000000100001812 */ /* 0x000fe400078ec0ff */
[----:B------:R-:W-:Y:S02]  /*5b90*/  CS2R R98, SRZ ;  /* 0x0000000000627805 */ /* 0x000fe4000001ff00 */
[----:B------:R-:W-:Y:S02]  /*5ba0*/  SHF.L.U32 R2, R164, 0x1f, RZ ;  /* 0x0000001fa4027819 */ /* 0x000fe400000006ff */
[----:B------:R-:W-:Y:S02]  /*5bb0*/  CS2R R96, SRZ ;  /* 0x0000000000607805 */ /* 0x000fe4000001ff00 */
[----:B------:R-:W-:Y:S02]  /*5bc0*/  ISETP.NE.U32.OR P6, PT, R0, 0x1, !P1 ;  /* 0x000000010000780c */ /* 0x000fe40004fc5470 */
[----:B------:R-:W-:Y:S02]  /*5bd0*/  CS2R R90, SRZ ;  /* 0x00000000005a7805 */ /* 0x000fe4000001ff00 */
[----:B------:R-:W-:Y:S02]  /*5be0*/  PLOP3.LUT P2, PT, PT, PT, UP1, 0x80, 0x8 ;  /* 0x000000000008781c */ /* 0x000fe40003f4f018 */
[----:B------:R-:W-:Y:S02]  /*5bf0*/  CS2R R88, SRZ ;  /* 0x0000000000587805 */ /* 0x000fe4000001ff00 */
[----:B------:R-:W-:Y:S02]  /*5c00*/  SEL R0, RZ, 0xffffffff, P4 ;  /* 0xffffffffff007807 */ /* 0x000fe40002000000 */
[----:B------:R-:W-:Y:S03]  /*5c10*/  P2R R92, PR, RZ, 0x40 ;  /* 0x00000040ff5c7803 */ /* 0x000fe60000000000 */
[----:B------:R-:W-:Y:S04]  /*5c20*/  @P6 SHF.L.U32 R4, R161, 0x1f, RZ ;  /* 0x0000001fa1046819 */ /* 0x000fe800000006ff */
[----:B------:R-:W-:Y:S01]  /*5c30*/  @P2 SEL R0, R5, R0, !P3 ;  /* 0x0000000005002207 */ /* 0x000fe20005800000 */
[----:B------:R-:W1:Y:S03]  /*5c40*/  @P6 SYNCS.PHASECHK.TRANS64.TRYWAIT P1, [R3+URZ+0x50], R4 ;  /* 0x00005004030065a7 */ /* 0x000e6600080211ff */
[----:B------:R-:W-:Y:S04]  /*5c50*/  LOP3.LUT R0, R0, 0x1, RZ, 0xc0, !PT ;  /* 0x0000000100007812 */ /* 0x000fe800078ec0ff */
[----:B------:R-:W-:Y:S04]  /*5c60*/  ISETP.NE.U32.AND P5, PT, R0, 0x1, PT ;  /* 0x000000010000780c */ /* 0x000fe80003fa5070 */
[----:B------:R-:W-:Y:S01]  /*5c70*/  P2R R117, PR, RZ, 0x20 ;  /* 0x00000020ff757803 */ /* 0x000fe20000000000 */
[----:B------:R3:W4:Y:S01]  /*5c80*/  SYNCS.PHASECHK.TRANS64.TRYWAIT P0, [R171+URZ+0xa0], R2 ;  /* 0x0000a002ab0075a7 */ /* 0x00072200080011ff */
[----:B-1----:R-:W-:Y:S01]  /*5c90*/  @P6 SEL R116, RZ, 0x1, !P1 ;  /* 0x00000001ff746807 */ /* 0x002fe20004800000 */
[----:B---3--:R-:W-:Y:S06]  /*5ca0*/  @!P6 BRA `(.L_x_106) ;  /* 0x0000000000a0e947 */ /* 0x008fec0003800000 */
[----:B------:R-:W-:Y:S01]  /*5cb0*/  @P5 IMAD R7, R162, 0x2000, R155 ;  /* 0x00002000a2075824 */ /* 0x000fe200078e029b */
[----:B------:R-:W-:Y:S01]  /*5cc0*/  ISETP.NE.AND P1, PT, R116, RZ, PT ;  /* 0x000000ff7400720c */ /* 0x000fe20003f25270 */
[----:B------:R-:W-:Y:S01]  /*5cd0*/  BSSY B0, `(.L_x_107) ;  /* 0x0000011000007945 */ /* 0x000fe20003800000 */
[----:B------:R-:W-:Y:S01]  /*5ce0*/  CS2R R90, SRZ ;  /* 0x00000000005a7805 */ /* 0x000fe2000001ff00 */
[----:B------:R-:W-:Y:S01]  /*5cf0*/  @P5 VIADD R4, R7, UR49 ;  /* 0x0000003107045c36 */ /* 0x000fe20008000000 */
[----:B------:R-:W-:Y:S02]  /*5d00*/  CS2R R88, SRZ ;  /* 0x0000000000587805 */ /* 0x000fe4000001ff00 */
[----:B------:R-:W-:Y:S02]  /*5d10*/  CS2R R98, SRZ ;  /* 0x0000000000627805 */ /* 0x000fe4000001ff00 */
[----:B------:R-:W-:Y:S01]  /*5d20*/  CS2R R96, SRZ ;  /* 0x0000000000607805 */ /* 0x000fe2000001ff00 */
[--C-:B------:R-:W-:Y:S01]  /*5d30*/  @P5 IMAD.IADD R6, R167, 0x1, R4.reuse ;  /* 0x00000001a7065824 */ /* 0x100fe200078e0204 */
[----:B------:R-:W-:Y:S01]  /*5d40*/  CS2R R106, SRZ ;  /* 0x00000000006a7805 */ /* 0x000fe2000001ff00 */
[--C-:B------:R-:W-:Y:S01]  /*5d50*/  @P5 IMAD.IADD R5, R166, 0x1, R4.reuse ;  /* 0x00000001a6055824 */ /* 0x100fe200078e0204 */
[----:B------:R-:W-:Y:S01]  /*5d60*/  CS2R R104, SRZ ;  /* 0x0000000000687805 */ /* 0x000fe2000001ff00 */
[----:B------:R-:W-:Y:S01]  /*5d70*/  @P5 IMAD R4, R165, 0x10, R4 ;  /* 0x00000010a5045824 */ /* 0x000fe200078e0204 */
[----:B------:R-:W-:Y:S02]  /*5d80*/  CS2R R110, SRZ ;  /* 0x00000000006e7805 */ /* 0x000fe4000001ff00 */
[----:B------:R-:W-:Y:S01]  /*5d90*/  CS2R R108, SRZ ;  /* 0x00000000006c7805 */ /* 0x000fe2000001ff00 */
[----:B------:R-:W-:Y:S06]  /*5da0*/  @P1 BRA `(.L_x_108) ;  /* 0x00000000000c1947 */ /* 0x000fec0003800000 */
[----:B------:R-:W-:Y:S04]  /*5db0*/  SHF.L.U32 R0, R161, 0x1f, RZ ;  /* 0x0000001fa1007819 */ /* 0x000fe800000006ff */
[----:B------:R-:W1:Y:S02]  /*5dc0*/  SYNCS.PHASECHK.TRANS64.TRYWAIT P1, [R3+URZ+0x50], R0 ;  /* 0x00005000030075a7 */ /* 0x000e6400080211ff */
[----:B-1----:R-:W-:Y:S05]  /*5dd0*/  @!P1 BRA `(.L_x_109) ;  /* 0x0000003400b89947 */ /* 0x002fea0003800000 */
.L_x_108:
[----:B------:R-:W-:Y:S05]  /*5de0*/  BSYNC B0 ;  /* 0x0000000000007941 */ /* 0x000fea0003800000 */
.L_x_107:
[----:B------:R-:W-:Y:S01]  /*5df0*/  ISETP.NE.AND P1, PT, R117, RZ, PT ;  /* 0x000000ff7500720c */ /* 0x000fe20003f25270 */
[----:B-1----:R-:W-:Y:S02]  /*5e00*/  VIADD R3, R3, 0x60 ;  /* 0x0000006003037836 */ /* 0x002fe40000000000 */
[----:B------:R-:W-:Y:S02]  /*5e10*/  IMAD.U32 R0, RZ, RZ, UR37 ;  /* 0x00000025ff007e24 */ /* 0x000fe4000f8e00ff */
[----:B------:R-:W-:Y:S03]  /*5e20*/  VIADD R162, R162, 0x1 ;  /* 0x00000001a2a27836 */ /* 0x000fe60000000000 */
[----:B------:R-:W-:Y:S05]  /*5e30*/  PRMT R0, R0, 0x654, R3 ;  /* 0x0000065400007816 */ /* 0x000fea0000000003 */
[----:B------:R1:W3:Y:S04]  /*5e40*/  @P1 LDS.128 R88, [R7+UR49+0x200] ;  /* 0x0002003107581984 */ /* 0x0002e80008000c00 */
[----:B------:R1:W1:Y:S04]  /*5e50*/  @P1 LDS.128 R96, [R6+0x200] ;  /* 0x0002000006601984 */ /* 0x0002680000000c00 */
[----:B------:R1:W1:Y:S04]  /*5e60*/  @P1 LDS.128 R104, [R5+0x200] ;  /* 0x0002000005681984 */ /* 0x0002680000000c00 */
[----:B------:R1:W1:Y:S01]  /*5e70*/  @P1 LDS.128 R108, [R4+0x200] ;  /* 0x00020000046c1984 */ /* 0x0002620000000c00 */
[C---:B------:R-:W-:Y:S01]  /*5e80*/  ISETP.NE.AND P1, PT, R162.reuse, 0x2, PT ;  /* 0x00000002a200780c */ /* 0x040fe20003f25270 */
[----:B------:R-:W-:Y:S01]  /*5e90*/  @!PT LDS RZ, [RZ] ;  /* 0x00000000fffff984 */ /* 0x000fe20000000800 */
[----:B------:R-:W-:Y:S01]  /*5ea0*/  @!PT LDS RZ, [RZ] ;  /* 0x00000000fffff984 */ /* 0x000fe20000000800 */
[----:B------:R-:W-:Y:S01]  /*5eb0*/  @!PT LDS RZ, [RZ] ;  /* 0x00000000fffff984 */ /* 0x000fe20000000800 */
[----:B------:R-:W-:Y:S01]  /*5ec0*/  @!PT LDS RZ, [RZ] ;  /* 0x00000000fffff984 */ /* 0x000fe20000000800 */
[----:B------:R5:W-:Y:S06]  /*5ed0*/  MEMBAR.ALL.CTA ;  /* 0x0000000000007992 */ /* 0x000bec0000008000 */
[----:B-----5:R-:W5:Y:S01]  /*5ee0*/  FENCE.VIEW.ASYNC.S ;  /* 0x00000000000073c6 */ /* 0x020f620000000000 */
[----:B------:R-:W-:Y:S01]  /*5ef0*/  SEL R162, R162, RZ, P1 ;  /* 0x000000ffa2a27207 */ /* 0x000fe20000800000 */
[----:B-----5:R5:W-:Y:S02]  /*5f00*/  SYNCS.ARRIVE.TRANS64.RED.A1T0 RZ, [R0+URZ], RZ ;  /* 0x000000ff00ff79a7 */ /* 0x020be400081004ff */
[----:B-----5:R-:W-:Y:S04]  /*5f10*/  SEL R0, RZ, 0x1, P1 ;  /* 0x00000001ff007807 */ /* 0x020fe80000800000 */
[----:B---3--:R-:W-:Y:S02]  /*5f20*/  LOP3.LUT R161, R161, R0, RZ, 0x3c, !PT ;  /* 0x00000000a1a17212 */ /* 0x008fe400078e3cff */
.L_x_106:
[----:B------:R-:W-:Y:S05]  /*5f30*/  BSYNC B1 ;  /* 0x0000000000017941 */ /* 0x000fea0003800000 */
.L_x_105:
[----:B------:R-:W-:Y:S04]  /*5f40*/  SHF.R.U32.HI R3, RZ, 0x15, R80 ;  /* 0x00000015ff037819 */ /* 0x000fe80000011650 */
[----:B------:R-:W-:Y:S01]  /*5f50*/  LOP3.LUT P1, RZ, R3, 0x3, R156, 0x48, !PT ;  /* 0x0000000303ff7812 */ /* 0x000fe2000782489c */
[----:B------:R-:W-:Y:S01]  /*5f60*/  @!UPT UIADD3 URZ, UPT, UPT, URZ, URZ, URZ ;  /* 0x000000fffffff290 */ /* 0x000fe2000fffe0ff */
[----:B----4-:R-:W-:Y:S11]  /*5f70*/  @P0 BRA `(.L_x_110) ;  /* 0x0000000000080947 */ /* 0x010ff60003800000 */
[----:B------:R-:W3:Y:S02]  /*5f80*/  SYNCS.PHASECHK.TRANS64.TRYWAIT P0, [R171+URZ+0xa0], R2 ;  /* 0x0000a002ab0075a7 */ /* 0x000ee400080011ff */
[----:B---3--:R-:W-:Y:S05]  /*5f90*/  @!P0 BRA `(.L_x_111) ;  /* 0x00000034005c8947 */ /* 0x008fea0003800000 */
.L_x_110:
[----:B------:R-:W-:Y:S05]  /*5fa0*/  @!P1 BRA `(.L_x_112) ;  /* 0x0000000000409947 */ /* 0x000fea0003800000 */
[----:B------:R-:W1:Y:S01]  /*5fb0*/  LDCU.64 UR8, c[0x4][0x70] ;  /* 0x01000e00ff0877ac */ /* 0x000e620008000a00 */
[----:B------:R-:W-:Y:S01]  /*5fc0*/  MOV R3, 0x0 ;  /* 0x0000000000037802 */ /* 0x000fe20000000f00 */
[----:B------:R-:W-:Y:S02]  /*5fd0*/  HFMA2 R12, -RZ, RZ, 0, 5.9604644775390625e-08 ;  /* 0x00000001ff0c7431 */ /* 0x000fe400000001ff */
[----:B------:R-:W-:Y:S02]  /*5fe0*/  IMAD.MOV.U32 R8, RZ, RZ, 0x192 ;  /* 0x00000192ff087424 */ /* 0x000fe400078e00ff */
[----:B------:R-:W-:Y:S01]  /*5ff0*/  IMAD.MOV.U32 R13, RZ, RZ, RZ ;  /* 0x000000ffff0d7224 */ /* 0x000fe200078e00ff */
[----:B------:R-:W4:Y:S01]  /*6000*/  LDCU.64 UR6, c[0x4][0x78] ;  /* 0x01000f00ff0677ac */ /* 0x000f220008000a00 */
[----:B---3--:R-:W3:Y:S01]  /*6010*/  LDC.64 R2, c[0x4][R3] ;  /* 0x0100000003027b82 */ /* 0x008ee20000000a00 */
[----:B------:R-:W5:Y:S01]  /*6020*/  LDCU.64 UR4, c[0x4][0x10] ;  /* 0x01000200ff0477ac */ /* 0x000f620008000a00 */
[----:B-1----:R-:W-:Y:S01]  /*6030*/  MOV R5, UR9 ;  /* 0x0000000900057c02 */ /* 0x002fe20008000f00 */
[----:B------:R-:W-:Y:S01]  /*6040*/  IMAD.U32 R4, RZ, RZ, UR8 ;  /* 0x00000008ff047e24 */ /* 0x000fe2000f8e00ff */
[----:B----4-:R-:W-:Y:S01]  /*6050*/  MOV R7, UR7 ;  /* 0x0000000700077c02 */ /* 0x010fe20008000f00 */
[----:B------:R-:W-:Y:S01]  /*6060*/  IMAD.U32 R6, RZ, RZ, UR6 ;  /* 0x00000006ff067e24 */ /* 0x000fe2000f8e00ff */
[----:B-----5:R-:W-:Y:S01]  /*6070*/  MOV R11, UR5 ;  /* 0x00000005000b7c02 */ /* 0x020fe20008000f00 */
[----:B------:R-:W-:Y:S02]  /*6080*/  IMAD.U32 R10, RZ, RZ, UR4 ;  /* 0x00000004ff0a7e24 */ /* 0x000fe4000f8e00ff */
[----:B------:R-:W-:Y:S07]  /*6090*/  LEPC R20, `(.L_x_112) ;  /* 0x000000001014794e */ /* 0x000fee0000000000 */
[----:B--23--:R-:W-:Y:S05]  /*60a0*/  CALL.ABS.NOINC R2 ;  /* 0x0000000002007343 */ /* 0x00cfea0003c00000 */
.L_x_112:
[----:B------:R-:W-:Y:S01]  /*60b0*/  SHF.L.U32 R83, R88, 0x10, RZ ;  /* 0x0000001058537819 */ /* 0x000fe200000006ff */
[----:B------:R-:W-:Y:S05]  /*60c0*/  WARPSYNC.ALL ;  /* 0x0000000000007948 */ /* 0x000fea0003800000 */
[----:B------:R-:W-:Y:S01]  /*60d0*/  R2UR UR4, R80 ;  /* 0x00000000500472ca */ /* 0x000fe200000e0000 */
[----:B------:R-:W-:Y:S01]  /*60e0*/  BSSY.RECONVERGENT B0, `(.L_x_113) ;  /* 0x0000121000007945 */ /* 0x000fe20003800200 */
[----:B------:R-:W-:Y:S02]  /*60f0*/  ISETP.NE.AND P6, PT, R92, RZ, PT ;  /* 0x000000ff5c00720c */ /* 0x000fe40003fc5270 */
[----:B------:R-:W-:Y:S02]  /*6100*/  IADD3 R119, PT, PT, R155, UR49, RZ ;  /* 0x000000319b777c10 */ /* 0x000fe4000fffe0ff */
[----:B------:R-:W-:Y:S02]  /*6110*/  SHF.L.U32 R118, R165, 0x4, RZ ;  /* 0x00000004a5767819 */ /* 0x000fe400000006ff */
[-C--:B------:R-:W-:Y:S02]  /*6120*/  IADD3 R175, PT, PT, R167, R119.reuse, RZ ;  /* 0x00000077a7af7210 */ /* 0x080fe40007ffe0ff */
[----:B------:R-:W-:Y:S02]  /*6130*/  IADD3 R174, PT, PT, R166, R119, RZ ;  /* 0x00000077a6ae7210 */ /* 0x000fe40007ffe0ff */
[----:B------:R-:W-:Y:S01]  /*6140*/  IADD3 R173, PT, PT, R119, R118, RZ ;  /* 0x0000007677ad7210 */ /* 0x000fe20007ffe0ff */
[----:B-1----:R-:W2:Y:S01]  /*6150*/  LDTM.x64 R4, tmem[UR4] ;  /* 0x00000004000479ee */ /* 0x002ea20008340000 */
[C---:B------:R-:W-:Y:S02]  /*6160*/  PRMT R81, R88.reuse, 0x8880, RZ ;  /* 0x0000888058517816 */ /* 0x040fe400000000ff */
[----:B------:R-:W-:Y:S02]  /*6170*/  SHF.R.S32.HI R83, RZ, 0x18, R83 ;  /* 0x00000018ff537819 */ /* 0x000fe40000011453 */
[----:B------:R-:W-:Y:S02]  /*6180*/  SHF.R.S32.HI R86, RZ, 0x18, R89 ;  /* 0x00000018ff567819 */ /* 0x000fe40000011459 */
[----:B------:R-:W-:Y:S02]  /*6190*/  SHF.L.U32 R84, R88, 0x8, RZ ;  /* 0x0000000858547819 */ /* 0x000fe400000006ff */
[----:B------:R-:W-:Y:S02]  /*61a0*/  SHF.L.U32 R85, R89, 0x8, RZ ;  /* 0x0000000859557819 */ /* 0x000fe400000006ff */
[----:B------:R-:W-:Y:S02]  /*61b0*/  SHF.R.S32.HI R84, RZ, 0x18, R84 ;  /* 0x00000018ff547819 */ /* 0x000fe40000011454 */
[----:B------:R-:W-:Y:S02]  /*61c0*/  SHF.R.S32.HI R85, RZ, 0x18, R85 ;  /* 0x00000018ff557819 */ /* 0x000fe40000011455 */
[----:B------:R-:W-:Y:S02]  /*61d0*/  SHF.L.U32 R87, R110, 0x8, RZ ;  /* 0x000000086e577819 */ /* 0x000fe400000006ff */
[----:B------:R-:W-:Y:S02]  /*61e0*/  ISETP.NE.AND P0, PT, R169, RZ, PT ;  /* 0x000000ffa900720c */ /* 0x000fe40003f05270 */
[----:B------:R-:W-:Y:S02]  /*61f0*/  SHF.R.S32.HI R87, RZ, 0x18, R87 ;  /* 0x00000018ff577819 */ /* 0x000fe40000011457 */
[----:B------:R-:W-:Y:S02]  /*6200*/  LEA R124, R162, UR49, 0x3 ;  /* 0x00000031a27c7c11 */ /* 0x000fe4000f8e18ff */
[----:B------:R-:W-:Y:S01]  /*6210*/  @P6 SHF.L.U32 R125, R161, 0x1f, RZ ;  /* 0x0000001fa17d6819 */ /* 0x000fe200000006ff */
[C---:B--2---:R-:W-:Y:S02]  /*6220*/  IMAD R0, R78.reuse, R4, RZ ;  /* 0x000000044e007224 */ /* 0x044fe400078e02ff */
[C---:B---3--:R-:W-:Y:S02]  /*6230*/  IMAD R2, R78.reuse, R5, RZ ;  /* 0x000000054e027224 */ /* 0x048fe400078e02ff */
[----:B------:R-:W-:Y:S02]  /*6240*/  IMAD R3, R78, R6, RZ ;  /* 0x000000064e037224 */ /* 0x000fe400078e02ff */
[-C--:B------:R-:W-:Y:S01]  /*6250*/  IMAD R0, R81, R82.reuse, R0 ;  /* 0x0000005251007224 */ /* 0x080fe200078e0200 */
[----:B------:R-:W-:Y:S01]  /*6260*/  SHF.R.S32.HI R81, RZ, 0x18, R88 ;  /* 0x00000018ff517819 */ /* 0x000fe20000011458 */
[-C--:B------:R-:W-:Y:S01]  /*6270*/  IMAD R2, R83, R82.reuse, R2 ;  /* 0x0000005253027224 */ /* 0x080fe200078e0202 */
[C---:B------:R-:W-:Y:S01]  /*6280*/  PRMT R83, R89.reuse, 0x8880, RZ ;  /* 0x0000888059537816 */ /* 0x040fe200000000ff */
[----:B------:R-:W-:Y:S01]  /*6290*/  IMAD R3, R84, R82, R3 ;  /* 0x0000005254037224 */ /* 0x000fe200078e0203 */
[----:B------:R-:W-:Y:S01]  /*62a0*/  SHF.L.U32 R84, R89, 0x10, RZ ;  /* 0x0000001059547819 */ /* 0x000fe200000006ff */
[C---:B------:R-:W-:Y:S02]  /*62b0*/  IMAD R7, R78.reuse, R7, RZ ;  /* 0x000000074e077224 */ /* 0x040fe400078e02ff */
[C---:B------:R-:W-:Y:S01]  /*62c0*/  IMAD R4, R78.reuse, R8, RZ ;  /* 0x000000084e047224 */ /* 0x040fe200078e02ff */
[----:B------:R-:W-:Y:S01]  /*62d0*/  SHF.R.S32.HI R84, RZ, 0x18, R84 ;  /* 0x00000018ff547819 */ /* 0x000fe20000011454 */
[----:B------:R-:W-:Y:S02]  /*62e0*/  IMAD R5, R78, R9, RZ ;  /* 0x000000094e057224 */ /* 0x000fe400078e02ff */
[----:B------:R-:W-:Y:S01]  /*62f0*/  IMAD R7, R81, R82, R7 ;  /* 0x0000005251077224 */ /* 0x000fe200078e0207 */
[----:B------:R-:W-:Y:S01]  /*6300*/  PRMT R81, R90, 0x8880, RZ ;  /* 0x000088805a517816 */ /* 0x000fe200000000ff */
[----:B------:R-:W-:Y:S02]  /*6310*/  IMAD R6, R78, R10, RZ ;  /* 0x0000000a4e067224 */ /* 0x000fe400078e02ff */
[-C--:B------:R-:W-:Y:S01]  /*6320*/  IMAD R4, R83, R82.reuse, R4 ;  /* 0x0000005253047224 */ /* 0x080fe200078e0204 */
[----:B------:R-:W-:Y:S01]  /*6330*/  I2IP.S8.S32.SAT R93, R7, R3, RZ ;  /* 0x00000003075d7239 */ /* 0x000fe200000014ff */
[----:B------:R-:W-:Y:S01]  /*6340*/  IMAD R5, R84, R82, R5 ;  /* 0x0000005254057224 */ /* 0x000fe200078e0205 */
[----:B------:R-:W-:Y:S01]  /*6350*/  SHF.L.U32 R83, R90, 0x10, RZ ;  /* 0x000000105a537819 */ /* 0x000fe200000006ff */
[----:B------:R-:W-:Y:S01]  /*6360*/  IMAD R11, R78, R11, RZ ;  /* 0x0000000b4e0b7224 */ /* 0x000fe200078e02ff */
[----:B------:R-:W-:Y:S01]  /*6370*/  I2IP.S8.S32.SAT R92, R2, R0, R93 ;  /* 0x00000000025c7239 */ /* 0x000fe2000000145d */
[----:B------:R-:W-:Y:S01]  /*6380*/  IMAD R6, R85, R82, R6 ;  /* 0x0000005255067224 */ /* 0x000fe200078e0206 */
[----:B------:R-:W-:Y:S01]  /*6390*/  SHF.R.S32.HI R83, RZ, 0x18, R83 ;  /* 0x00000018ff537819 */ /* 0x000fe20000011453 */
[----:B------:R-:W-:Y:S01]  /*63a0*/  IMAD R8, R78, R12, RZ ;  /* 0x0000000c4e087224 */ /* 0x000fe200078e02ff */
[----:B------:R-:W-:Y:S01]  /*63b0*/  SHF.L.U32 R85, R90, 0x8, RZ ;  /* 0x000000085a557819 */ /* 0x000fe200000006ff */
[----:B------:R-:W-:Y:S02]  /*63c0*/  IMAD R9, R78, R13, RZ ;  /* 0x0000000d4e097224 */ /* 0x000fe400078e02ff */
[----:B------:R-:W-:Y:S01]  /*63d0*/  IMAD R11, R86, R82, R11 ;  /* 0x00000052560b7224 */ /* 0x000fe200078e020b */
[----:B------:R-:W-:Y:S01]  /*63e0*/  SHF.R.S32.HI R85, RZ, 0x18, R85 ;  /* 0x00000018ff557819 */ /* 0x000fe20000011455 */
[C---:B------:R-:W-:Y:S01]  /*63f0*/  IMAD R10, R78.reuse, R14, RZ ;  /* 0x0000000e4e0a7224 */ /* 0x040fe200078e02ff */
[----:B------:R-:W-:Y:S01]  /*6400*/  SHF.R.S32.HI R86, RZ, 0x18, R91 ;  /* 0x00000018ff567819 */ /* 0x000fe2000001145b */
[----:B------:R-:W-:Y:S01]  /*6410*/  IMAD R8, R81, R82, R8 ;  /* 0x0000005251087224 */ /* 0x000fe200078e0208 */
[----:B------:R-:W-:Y:S01]  /*6420*/  I2IP.S8.S32.SAT R94, R11, R6, RZ ;  /* 0x000000060b5e7239 */ /* 0x000fe200000014ff */
[----:B------:R-:W-:Y:S01]  /*6430*/  IMAD R9, R83, R82, R9 ;  /* 0x0000005253097224 */ /* 0x000fe200078e0209 */
[C---:B------:R-:W-:Y:S01]  /*6440*/  PRMT R83, R91.reuse, 0x8880, RZ ;  /* 0x000088805b537816 */ /* 0x040fe200000000ff */
[----:B------:R-:W-:Y:S01]  /*6450*/  IMAD.U32 R84, R91, 0x10000, RZ ;  /* 0x000100005b547824 */ /* 0x000fe200078e00ff */
[----:B------:R-:W-:Y:S01]  /*6460*/  I2IP.S8.S32.SAT R93, R5, R4, R94 ;  /* 0x00000004055d7239 */ /* 0x000fe2000000145e */
[C---:B------:R-:W-:Y:S01]  /*6470*/  IMAD R15, R78.reuse, R15, RZ ;  /* 0x0000000f4e0f7224 */ /* 0x040fe200078e02ff */
[----:B------:R-:W-:Y:S01]  /*6480*/  SHF.R.S32.HI R81, RZ, 0x18, R90 ;  /* 0x00000018ff517819 */ /* 0x000fe2000001145a */
[----:B------:R-:W-:Y:S01]  /*6490*/  IMAD R10, R85, R82, R10 ;  /* 0x00000052550a7224 */ /* 0x000fe200078e020a */
[----:B------:R-:W-:Y:S01]  /*64a0*/  SHF.R.S32.HI R84, RZ, 0x18, R84 ;  /* 0x00000018ff547819 */ /* 0x000fe20000011454 */
[C---:B------:R-:W-:Y:S01]  /*64b0*/  IMAD R12, R78.reuse, R16, RZ ;  /* 0x000000104e0c7224 */ /* 0x040fe200078e02ff */
[----:B------:R-:W-:Y:S01]  /*64c0*/  SHF.L.U32 R85, R91, 0x8, RZ ;  /* 0x000000085b557819 */ /* 0x000fe200000006ff */
[----:B------:R-:W-:Y:S02]  /*64d0*/  IMAD R13, R78, R17, RZ ;  /* 0x000000114e0d7224 */ /* 0x000fe400078e02ff */
[----:B------:R-:W-:Y:S01]  /*64e0*/  IMAD R15, R81, R82, R15 ;  /* 0x00000052510f7224 */ /* 0x000fe200078e020f */
[----:B------:R-:W-:Y:S01]  /*64f0*/  PRMT R81, R96, 0x8880, RZ ;  /* 0x0000888060517816 */ /* 0x000fe200000000ff */
[----:B------:R-:W-:Y:S01]  /*6500*/  IMAD R14, R78, R18, RZ ;  /* 0x000000124e0e7224 */ /* 0x000fe200078e02ff */
[----:B------:R-:W-:Y:S01]  /*6510*/  SHF.R.S32.HI R85, RZ, 0x18, R85 ;  /* 0x00000018ff557819 */ /* 0x000fe20000011455 */
[----:B------:R-:W-:Y:S01]  /*6520*/  IMAD R12, R83, R82, R12 ;  /* 0x00000052530c7224 */ /* 0x000fe200078e020c */
[----:B------:R-:W-:Y:S01]  /*6530*/  I2IP.S8.S32.SAT R94, R15, R10, RZ ;  /* 0x0000000a0f5e7239 */ /* 0x000fe200000014ff */
[----:B------:R-:W-:Y:S01]  /*6540*/  IMAD R13, R84, R82, R13 ;  /* 0x00000052540d7224 */ /* 0x000fe200078e020d */
[----:B------:R-:W-:Y:S01]  /*6550*/  SHF.L.U32 R83, R96, 0x10, RZ ;  /* 0x0000001060537819 */ /* 0x000fe200000006ff */
[C---:B------:R-:W-:Y:S01]  /*6560*/  IMAD R19, R78.reuse, R19, RZ ;  /* 0x000000134e137224 */ /* 0x040fe200078e02ff */
[----:B------:R-:W-:Y:S01]  /*6570*/  I2IP.S8.S32.SAT R94, R9, R8, R94 ;  /* 0x00000008095e7239 */ /* 0x000fe2000000145e */
[----:B------:R-:W-:Y:S01]  /*6580*/  IMAD R14, R85, R82, R14 ;  /* 0x00000052550e7224 */ /* 0x000fe200078e020e */
[----:B------:R-:W-:Y:S01]  /*6590*/  SHF.R.S32.HI R83, RZ, 0x18, R83 ;  /* 0x00000018ff537819 */ /* 0x000fe20000011453 */
[C---:B------:R-:W-:Y:S01]  /*65a0*/  IMAD R16, R78.reuse, R20, RZ ;  /* 0x000000144e107224 */ /* 0x040fe200078e02ff */
[----:B------:R-:W-:Y:S01]  /*65b0*/  SHF.L.U32 R84, R97, 0x10, RZ ;  /* 0x0000001061547819 */ /* 0x000fe200000006ff */
[----:B------:R-:W-:Y:S01]  /*65c0*/  IMAD R17, R78, R21, RZ ;  /* 0x000000154e117224 */ /* 0x000fe200078e02ff */
[----:B------:R-:W-:Y:S01]  /*65d0*/  SHF.L.U32 R85, R96, 0x8, RZ ;  /* 0x0000000860557819 */ /* 0x000fe200000006ff */
[----:B------:R-:W-:Y:S01]  /*65e0*/  IMAD R19, R86, R82, R19 ;  /* 0x0000005256137224 */ /* 0x000fe200078e0213 */
[----:B------:R-:W-:Y:S01]  /*65f0*/  SHF.R.S32.HI R84, RZ, 0x18, R84 ;  /* 0x00000018ff547819 */ /* 0x000fe20000011454 */
[C---:B------:R-:W-:Y:S01]  /*6600*/  IMAD R18, R78.reuse, R22, RZ ;  /* 0x000000164e127224 */ /* 0x040fe200078e02ff */
[----:B------:R-:W-:Y:S01]  /*6610*/  SHF.R.S32.HI R85, RZ, 0x18, R85 ;  /* 0x00000018ff557819 */ /* 0x000fe20000011455 */
[----:B------:R-:W-:Y:S01]  /*6620*/  IMAD R16, R81, R82, R16 ;  /* 0x0000005251107224 */ /* 0x000fe200078e0210 */
[----:B------:R-:W-:Y:S01]  /*6630*/  I2IP.S8.S32.SAT R95, R19, R14, RZ ;  /* 0x0000000e135f7239 */ /* 0x000fe200000014ff */
[-C--:B------:R-:W-:Y:S01]  /*6640*/  IMAD R17, R83, R82.reuse, R17 ;  /* 0x0000005253117224 */ /* 0x080fe200078e0211 */
[----:B------:R-:W-:Y:S01]  /*6650*/  PRMT R83, R97, 0x8880, RZ ;  /* 0x0000888061537816 */ /* 0x000fe200000000ff */
[C---:B------:R-:W-:Y:S01]  /*6660*/  IMAD R23, R78.reuse, R23, RZ ;  /* 0x000000174e177224 */ /* 0x040fe200078e02ff */
[----:B------:R-:W-:Y:S01]  /*6670*/  SHF.R.S32.HI R81, RZ, 0x18, R96 ;  /* 0x00000018ff517819 */ /* 0x000fe20000011460 */
[----:B------:R-:W-:Y:S01]  /*6680*/  IMAD R18, R85, R82, R18 ;  /* 0x0000005255127224 */ /* 0x000fe200078e0212 */
[----:B------:R-:W-:Y:S01]  /*6690*/  SHF.L.U32 R85, R97, 0x8, RZ ;  /* 0x0000000861557819 */ /* 0x000fe200000006ff */
[C---:B------:R-:W-:Y:S01]  /*66a0*/  IMAD R20, R78.reuse, R24, RZ ;  /* 0x000000184e147224 */ /* 0x040fe200078e02ff */
[----:B------:R-:W-:Y:S01]  /*66b0*/  I2IP.S8.S32.SAT R95, R13, R12, R95 ;  /* 0x0000000c0d5f7239 */ /* 0x000fe2000000145f */
[----:B------:R-:W-:Y:S01]  /*66c0*/  IMAD R21, R78, R25, RZ ;  /* 0x000000194e157224 */ /* 0x000fe200078e02ff */
[----:B------:R-:W-:Y:S01]  /*66d0*/  SHF.R.S32.HI R85, RZ, 0x18, R85 ;  /* 0x00000018ff557819 */ /* 0x000fe20000011455 */
[----:B------:R-:W-:Y:S01]  /*66e0*/  IMAD R23, R81, R82, R23 ;  /* 0x0000005251177224 */ /* 0x000fe200078e0217 */
[----:B------:R-:W-:Y:S01]  /*66f0*/  PRMT R81, R98, 0x8880, RZ ;  /* 0x0000888062517816 */ /* 0x000fe200000000ff */
[----:B------:R-:W-:Y:S01]  /*6700*/  IMAD R22, R78, R26, RZ ;  /* 0x0000001a4e167224 */ /* 0x000fe200078e02ff */
[----:B------:R1:W-:Y:S01]  /*6710*/  STS.128 [R155+UR49+0x4200], R92 ;  /* 0x0042005c9b007988 */ /* 0x0003e20008000c31 */
[----:B------:R-:W-:Y:S01]  /*6720*/  IMAD R20, R83, R82, R20 ;  /* 0x0000005253147224 */ /* 0x000fe200078e0214 */
[----:B------:R-:W-:Y:S01]  /*6730*/  I2IP.S8.S32.SAT R100, R23, R18, RZ ;  /* 0x0000001217647239 */ /* 0x000fe200000014ff */
[----:B------:R-:W-:Y:S01]  /*6740*/  IMAD R21, R84, R82, R21 ;  /* 0x0000005254157224 */ /* 0x000fe200078e0215 */
[----:B------:R-:W-:Y:S01]  /*6750*/  SHF.R.S32.HI R86, RZ, 0x18, R97 ;  /* 0x00000018ff567819 */ /* 0x000fe20000011461 */
[----:B------:R-:W-:Y:S01]  /*6760*/  IMAD.U32 R83, R98, 0x10000, RZ ;  /* 0x0001000062537824 */ /* 0x000fe200078e00ff */
[----:B------:R-:W-:Y:S01]  /*6770*/  I2IP.S8.S32.SAT R100, R17, R16, R100 ;  /* 0x0000001011647239 */ /* 0x000fe20000001464 */
[----:B------:R-:W-:Y:S01]  /*6780*/  IMAD R27, R78, R27, RZ ;  /* 0x0000001b4e1b7224 */ /* 0x000fe200078e02ff */
[----:B------:R-:W-:Y:S01]  /*6790*/  SHF.L.U32 R84, R99, 0x10, RZ ;  /* 0x0000001063547819 */ /* 0x000fe200000006ff */
[----:B------:R-:W-:Y:S01]  /*67a0*/  IMAD R22, R85, R82, R22 ;  /* 0x0000005255167224 */ /* 0x000fe200078e0216 */
[----:B------:R-:W-:Y:S01]  /*67b0*/  SHF.L.U32 R85, R98, 0x8, RZ ;  /* 0x0000000862557819 */ /* 0x000fe200000006ff */
[C---:B------:R-:W-:Y:S01]  /*67c0*/  IMAD R24, R78.reuse, R28, RZ ;  /* 0x0000001c4e187224 */ /* 0x040fe200078e02ff */
[----:B------:R-:W-:Y:S01]  /*67d0*/  SHF.R.S32.HI R83, RZ, 0x18, R83 ;  /* 0x00000018ff537819 */ /* 0x000fe20000011453 */
[----:B------:R-:W-:Y:S01]  /*67e0*/  IMAD R25, R78, R29, RZ ;  /* 0x0000001d4e197224 */ /* 0x000fe200078e02ff */
[----:B------:R-:W-:Y:S01]  /*67f0*/  SHF.R.S32.HI R84, RZ, 0x18, R84 ;  /* 0x00000018ff547819 */ /* 0x000fe20000011454 */
[----:B------:R-:W-:Y:S01]  /*6800*/  IMAD R27, R86, R82, R27 ;  /* 0x00000052561b7224 */ /* 0x000fe200078e021b */
[----:B------:R-:W-:Y:S01]  /*6810*/  SHF.R.S32.HI R85, RZ, 0x18, R85 ;  /* 0x00000018ff557819 */ /* 0x000fe20000011455 */
[C---:B------:R-:W-:Y:S01]  /*6820*/  IMAD R26, R78.reuse, R30, RZ ;  /* 0x0000001e4e1a7224 */ /* 0x040fe200078e02ff */
[----:B------:R-:W-:Y:S01]  /*6830*/  SHF.R.S32.HI R86, RZ, 0x18, R99 ;  /* 0x00000018ff567819 */ /* 0x000fe20000011463 */
[----:B------:R-:W-:Y:S01]  /*6840*/  IMAD R24, R81, R82, R24 ;  /* 0x0000005251187224 */ /* 0x000fe200078e0218 */
[----:B------:R-:W-:Y:S01]  /*6850*/  I2IP.S8.S32.SAT R101, R27, R22, RZ ;  /* 0x000000161b657239 */ /* 0x000fe200000014ff */
[----:B------:R-:W-:Y:S01]  /*6860*/  IMAD R25, R83, R82, R25 ;  /* 0x0000005253197224 */ /* 0x000fe200078e0219 */
[----:B------:R-:W-:Y:S01]  /*6870*/  SHF.R.S32.HI R81, RZ, 0x18, R98 ;  /* 0x00000018ff517819 */ /* 0x000fe20000011462 */
[C---:B------:R-:W-:Y:S01]  /*6880*/  IMAD R31, R78.reuse, R31, RZ ;  /* 0x0000001f4e1f7224 */ /* 0x040fe200078e02ff */
[----:B------:R-:W-:Y:S01]  /*6890*/  I2IP.S8.S32.SAT R101, R21, R20, R101 ;  /* 0x0000001415657239 */ /* 0x000fe20000001465 */
[----:B------:R-:W-:Y:S01]  /*68a0*/  IMAD R26, R85, R82, R26 ;  /* 0x00000052551a7224 */ /* 0x000fe200078e021a */
[C---:B------:R-:W-:Y:S01]  /*68b0*/  PRMT R83, R99.reuse, 0x8880, RZ ;  /* 0x0000888063537816 */ /* 0x040fe200000000ff */
[C---:B------:R-:W-:Y:S01]  /*68c0*/  IMAD R28, R78.reuse, R32, RZ ;  /* 0x000000204e1c7224 */ /* 0x040fe200078e02ff */
[----:B------:R-:W-:Y:S01]  /*68d0*/  SHF.L.U32 R85, R99, 0x8, RZ ;  /* 0x0000000863557819 */ /* 0x000fe200000006ff */
[C---:B------:R-:W-:Y:S02]  /*68e0*/  IMAD R29, R78.reuse, R33, RZ ;  /* 0x000000214e1d7224 */ /* 0x040fe400078e02ff */
[----:B------:R-:W-:Y:S01]  /*68f0*/  IMAD R31, R81, R82, R31 ;  /* 0x00000052511f7224 */ /* 0x000fe200078e021f */
[----:B------:R-:W-:Y:S01]  /*6900*/  SHF.R.S32.HI R85, RZ, 0x18, R85 ;  /* 0x00000018ff557819 */ /* 0x000fe20000011455 */
[----:B------:R-:W-:Y:S01]  /*6910*/  IMAD R30, R78, R34, RZ ;  /* 0x000000224e1e7224 */ /* 0x000fe200078e02ff */
[----:B------:R-:W-:Y:S01]  /*6920*/  PRMT R81, R104, 0x8880, RZ ;  /* 0x0000888068517816 */ /* 0x000fe200000000ff */
[----:B------:R-:W-:Y:S01]  /*6930*/  IMAD R28, R83, R82, R28 ;  /* 0x00000052531c7224 */ /* 0x000fe200078e021c */
[----:B------:R-:W-:Y:S01]  /*6940*/  I2IP.S8.S32.SAT R102, R31, R26, RZ ;  /* 0x0000001a1f667239 */ /* 0x000fe200000014ff */
[----:B------:R-:W-:Y:S01]  /*6950*/  IMAD R29, R84, R82, R29 ;  /* 0x00000052541d7224 */ /* 0x000fe200078e021d */
[----:B------:R-:W-:Y:S01]  /*6960*/  SHF.L.U32 R83, R104, 0x10, RZ ;  /* 0x0000001068537819 */ /* 0x000fe200000006ff */
[----:B------:R-:W-:Y:S01]  /*6970*/  IMAD R35, R78, R35, RZ ;  /* 0x000000234e237224 */ /* 0x000fe200078e02ff */
[----:B------:R-:W-:Y:S01]  /*6980*/  I2IP.S8.S32.SAT R102, R25, R24, R102 ;  /* 0x0000001819667239 */ /* 0x000fe20000001466 */
[----:B------:R-:W-:Y:S01]  /*6990*/  IMAD R30, R85, R82, R30 ;  /* 0x00000052551e7224 */ /* 0x000fe200078e021e */
[----:B------:R-:W-:Y:S01]  /*69a0*/  SHF.L.U32 R85, R104, 0x8, RZ ;  /* 0x0000000868557819 */ /* 0x000fe200000006ff */
[C---:B------:R-:W-:Y:S01]  /*69b0*/  IMAD R32, R78.reuse, R36, RZ ;  /* 0x000000244e207224 */ /* 0x040fe200078e02ff */
[----:B------:R-:W-:Y:S01]  /*69c0*/  SHF.R.S32.HI R83, RZ, 0x18, R83 ;  /* 0x00000018ff537819 */ /* 0x000fe20000011453 */
[----:B------:R-:W-:Y:S01]  /*69d0*/  IMAD R33, R78, R37, RZ ;  /* 0x000000254e217224 */ /* 0x000fe200078e02ff */
[----:B------:R-:W-:Y:S01]  /*69e0*/  SHF.R.S32.HI R85, RZ, 0x18, R85 ;  /* 0x00000018ff557819 */ /* 0x000fe20000011455 */
[----:B------:R-:W-:Y:S01]  /*69f0*/  IMAD R35, R86, R82, R35 ;  /* 0x0000005256237224 */ /* 0x000fe200078e0223 */
[----:B------:R-:W-:Y:S01]  /*6a00*/  PRMT R84, R105, 0x8880, RZ ;  /* 0x0000888069547816 */ /* 0x000fe200000000ff */
[----:B------:R-:W-:Y:S01]  /*6a10*/  IMAD R34, R78, R38, RZ ;  /* 0x000000264e227224 */ /* 0x000fe200078e02ff */
[----:B------:R-:W-:Y:S01]  /*6a20*/  SHF.L.U32 R86, R108, 0x10, RZ ;  /* 0x000000106c567819 */ /* 0x000fe200000006ff */
[----:B------:R-:W-:Y:S01]  /*6a30*/  IMAD R32, R81, R82, R32 ;  /* 0x0000005251207224 */ /* 0x000fe200078e0220 */
[----:B------:R-:W-:Y:S01]  /*6a40*/  SHF.R.S32.HI R81, RZ, 0x18, R104 ;  /* 0x00000018ff517819 */ /* 0x000fe20000011468 */
[C---:B------:R-:W-:Y:S01]  /*6a50*/  IMAD R39, R78.reuse, R39, RZ ;  /* 0x000000274e277224 */ /* 0x040fe200078e02ff */
[----:B------:R-:W-:Y:S01]  /*6a60*/  I2IP.S8.S32.SAT R103, R35, R30, RZ ;  /* 0x0000001e23677239 */ /* 0x000fe200000014ff */
[-C--:B------:R-:W-:Y:S02]  /*6a70*/  IMAD R33, R83, R82.reuse, R33 ;  /* 0x0000005253217224 */ /* 0x080fe400078e0221 */
[----:B------:R-:W-:Y:S01]  /*6a80*/  IMAD R34, R85, R82, R34 ;  /* 0x0000005255227224 */ /* 0x000fe200078e0222 */
[----:B------:R-:W-:Y:S01]  /*6a90*/  I2IP.S8.S32.SAT R103, R29, R28, R103 ;  /* 0x0000001c1d677239 */ /* 0x000fe20000001467 */
[C---:B------:R-:W-:Y:S01]  /*6aa0*/  IMAD.U32 R83, R105.reuse, 0x10000, RZ ;  /* 0x0001000069537824 */ /* 0x040fe200078e00ff */
[----:B------:R-:W-:Y:S01]  /*6ab0*/  SHF.L.U32 R85, R105, 0x8, RZ ;  /* 0x0000000869557819 */ /* 0x000fe200000006ff */
[----:B------:R-:W-:Y:S01]  /*6ac0*/  IMAD R39, R81, R82, R39 ;  /* 0x0000005251277224 */ /* 0x000fe200078e0227 */
[----:B------:R-:W-:Y:S01]  /*6ad0*/  MOV R81, R84 ;  /* 0x0000005400517202 */ /* 0x000fe20000000f00 */
[C---:B------:R-:W-:Y:S01]  /*6ae0*/  IMAD R36, R78.reuse, R40, RZ ;  /* 0x000000284e247224 */ /* 0x040fe200078e02ff */
[----:B------:R-:W-:Y:S01]  /*6af0*/  SHF.R.S32.HI R83, RZ, 0x18, R83 ;  /* 0x00000018ff537819 */ /* 0x000fe20000011453 */
[C---:B------:R-:W-:Y:S01]  /*6b00*/  IMAD R37, R78.reuse, R41, RZ ;  /* 0x000000294e257224 */ /* 0x040fe200078e02ff */
[----:B------:R-:W-:Y:S01]  /*6b10*/  SHF.R.S32.HI R85, RZ, 0x18, R85 ;  /* 0x00000018ff557819 */ /* 0x000fe20000011455 */
[C---:B------:R-:W-:Y:S01]  /*6b20*/  IMAD R38, R78.reuse, R42, RZ ;  /* 0x0000002a4e267224 */ /* 0x040fe200078e02ff */
[----:B------:R1:W-:Y:S01]  /*6b30*/  STS.128 [R175+0x4200], R100 ;  /* 0x00420064af007388 */ /* 0x0003e20000000c00 */
[----:B------:R-:W-:Y:S01]  /*6b40*/  IMAD R36, R81, R82, R36 ;  /* 0x0000005251247224 */ /* 0x000fe200078e0224 */
[----:B------:R-:W-:Y:S01]  /*6b50*/  I2IP.S8.S32.SAT R112, R39, R34, RZ ;  /* 0x0000002227707239 */ /* 0x000fe200000014ff */
[-C--:B------:R-:W-:Y:S01]  /*6b60*/  IMAD R37, R83, R82.reuse, R37 ;  /* 0x0000005253257224 */ /* 0x080fe200078e0225 */
[----:B------:R-:W-:Y:S01]  /*6b70*/  SHF.R.S32.HI R84, RZ, 0x18, R105 ;  /* 0x00000018ff547819 */ /* 0x000fe20000011469 */
[----:B------:R-:W-:Y:S01]  /*6b80*/  IMAD R43, R78, R43, RZ ;  /* 0x0000002b4e2b7224 */ /* 0x000fe200078e02ff */
[C---:B------:R-:W-:Y:S01]  /*6b90*/  SHF.L.U32 R83, R106.reuse, 0x10, RZ ;  /* 0x000000106a537819 */ /* 0x040fe200000006ff */
[----:B------:R-:W-:Y:S01]  /*6ba0*/  IMAD R38, R85, R82, R38 ;  /* 0x0000005255267224 */ /* 0x000fe200078e0226 */
[----:B------:R-:W-:Y:S01]  /*6bb0*/  PRMT R81, R106, 0x8880, RZ ;  /* 0x000088806a517816 */ /* 0x000fe200000000ff */
[----:B------:R-:W-:Y:S01]  /*6bc0*/  IMAD R40, R78, R44, RZ ;  /* 0x0000002c4e287224 */ /* 0x000fe200078e02ff */
[----:B------:R-:W-:Y:S01]  /*6bd0*/  SHF.L.U32 R85, R106, 0x8, RZ ;  /* 0x000000086a557819 */ /* 0x000fe200000006ff */
[----:B------:R-:W-:Y:S01]  /*6be0*/  IMAD R41, R78, R45, RZ ;  /* 0x0000002d4e297224 */ /* 0x000fe200078e02ff */
[----:B------:R-:W-:Y:S01]  /*6bf0*/  SHF.R.S32.HI R83, RZ, 0x18, R83 ;  /* 0x00000018ff537819 */ /* 0x000fe20000011453 */
[----:B------:R-:W-:Y:S01]  /*6c00*/  IMAD R43, R84, R82, R43 ;  /* 0x00000052542b7224 */ /* 0x000fe200078e022b */
[----:B------:R-:W-:Y:S01]  /*6c10*/  SHF.R.S32.HI R85, RZ, 0x18, R85 ;  /* 0x00000018ff557819 */ /* 0x000fe20000011455 */
[C---:B------:R-:W-:Y:S01]  /*6c20*/  IMAD R42, R78.reuse, R46, RZ ;  /* 0x0000002e4e2a7224 */ /* 0x040fe200078e02ff */
[----:B------:R-:W-:Y:S01]  /*6c30*/  I2IP.S8.S32.SAT R112, R33, R32, R112 ;  /* 0x0000002021707239 */ /* 0x000fe20000001470 */
[----:B------:R-:W-:Y:S01]  /*6c40*/  IMAD R40, R81, R82, R40 ;  /* 0x0000005251287224 */ /* 0x000fe200078e0228 */
[----:B------:R-:W-:Y:S01]  /*6c50*/  SHF.R.S32.HI R84, RZ, 0x18, R106 ;  /* 0x00000018ff547819 */ /* 0x000fe2000001146a */
[----:B------:R-:W-:Y:S01]  /*6c60*/  IMAD R47, R78, R47, RZ ;  /* 0x0000002f4e2f7224 */ /* 0x000fe200078e02ff */
[----:B------:R-:W-:Y:S01]  /*6c70*/  I2IP.S8.S32.SAT R113, R43, R38, RZ ;  /* 0x000000262b717239 */ /* 0x000fe200000014ff */
[-C--:B------:R-:W-:Y:S01]  /*6c80*/  IMAD R41, R83, R82.reuse, R41 ;  /* 0x0000005253297224 */ /* 0x080fe200078e0229 */
[----:B------:R-:W-:Y:S01]  /*6c90*/  PRMT R81, R107, 0x8880, RZ ;  /* 0x000088806b517816 */ /* 0x000fe200000000ff */
[-C--:B------:R-:W-:Y:S01]  /*6ca0*/  IMAD R42, R85, R82.reuse, R42 ;  /* 0x00000052552a7224 */ /* 0x080fe200078e022a */
[----:B------:R-:W-:Y:S01]  /*6cb0*/  SHF.L.U32 R83, R107, 0x10, RZ ;  /* 0x000000106b537819 */ /* 0x000fe200000006ff */
[----:B------:R-:W-:Y:S01]  /*6cc0*/  IMAD R47, R84, R82, R47 ;  /* 0x00000052542f7224 */ /* 0x000fe200078e022f */
[----:B------:R-:W-:Y:S01]  /*6cd0*/  I2IP.S8.S32.SAT R113, R37, R36, R113 ;  /* 0x0000002425717239 */ /* 0x000fe20000001471 */
[C---:B------:R-:W-:Y:S01]  /*6ce0*/  IMAD R44, R78.reuse, R48, RZ ;  /* 0x000000304e2c7224 */ /* 0x040fe200078e02ff */
[----:B------:R-:W-:Y:S01]  /*6cf0*/  SHF.R.S32.HI R83, RZ, 0x18, R83 ;  /* 0x00000018ff537819 */ /* 0x000fe20000011453 */
[----:B------:R-:W-:Y:S01]  /*6d00*/  IMAD.SHL.U32 R84, R107, 0x100, RZ ;  /* 0x000001006b547824 */ /* 0x000fe200078e00ff */
[----:B------:R-:W-:Y:S01]  /*6d10*/  I2IP.S8.S32.SAT R114, R47, R42, RZ ;  /* 0x0000002a2f727239 */ /* 0x000fe200000014ff */
[----:B------:R-:W-:Y:S01]  /*6d20*/  IMAD R45, R78, R49, RZ ;  /* 0x000000314e2d7224 */ /* 0x000fe200078e02ff */
[----:B------:R-:W-:Y:S01]  /*6d30*/  PRMT R85, R108, 0x8880, RZ ;  /* 0x000088806c557816 */ /* 0x000fe200000000ff */
[----:B------:R-:W-:Y:S01]  /*6d40*/  IMAD R44, R81, R82, R44 ;  /* 0x00000052512c7224 */ /* 0x000fe200078e022c */
[----:B------:R-:W-:Y:S01]  /*6d50*/  SHF.R.S32.HI R81, RZ, 0x18, R84 ;  /* 0x00000018ff517819 */ /* 0x000fe20000011454 */
[C---:B------:R-:W-:Y:S01]  /*6d60*/  IMAD R46, R78.reuse, R50, RZ ;  /* 0x000000324e2e7224 */ /* 0x040fe200078e02ff */
[----:B------:R-:W-:Y:S01]  /*6d70*/  I2IP.S8.S32.SAT R114, R41, R40, R114 ;  /* 0x0000002829727239 */ /* 0x000fe20000001472 */
[----:B------:R-:W-:Y:S01]  /*6d80*/  IMAD R45, R83, R82, R45 ;  /* 0x00000052532d7224 */ /* 0x000fe200078e022d */
[----:B------:R-:W-:Y:S01]  /*6d90*/  SHF.R.S32.HI R83, RZ, 0x18, R107 ;  /* 0x00000018ff537819 */ /* 0x000fe2000001146b */
[----:B------:R-:W-:Y:S01]  /*6da0*/  IMAD R51, R78, R51, RZ ;  /* 0x000000334e337224 */ /* 0x000fe200078e02ff */
[----:B------:R-:W-:Y:S01]  /*6db0*/  SHF.L.U32 R84, R108, 0x8, RZ ;  /* 0x000000086c547819 */ /* 0x000fe200000006ff */
[C---:B------:R-:W-:Y:S02]  /*6dc0*/  IMAD R48, R78.reuse, R52, RZ ;  /* 0x000000344e307224 */ /* 0x040fe400078e02ff */
[-C--:B------:R-:W-:Y:S01]  /*6dd0*/  IMAD R46, R81, R82.reuse, R46 ;  /* 0x00000052512e7224 */ /* 0x080fe200078e022e */
[----:B------:R-:W-:Y:S01]  /*6de0*/  SHF.R.S32.HI R81, RZ, 0x18, R86 ;  /* 0x00000018ff517819 */ /* 0x000fe20000011456 */
[C---:B------:R-:W-:Y:S01]  /*6df0*/  IMAD R49, R78.reuse, R53, RZ ;  /* 0x000000354e317224 */ /* 0x040fe200078e02ff */
[----:B------:R-:W-:Y:S01]  /*6e00*/  SHF.R.S32.HI R86, RZ, 0x18, R111 ;  /* 0x00000018ff567819 */ /* 0x000fe2000001146f */
[----:B------:R-:W-:Y:S01]  /*6e10*/  IMAD R51, R83, R82, R51 ;  /* 0x0000005253337224 */ /* 0x000fe200078e0233 */
[----:B------:R-:W-:Y:S01]  /*6e20*/  SHF.R.S32.HI R83, RZ, 0x18, R84 ;  /* 0x00000018ff537819 */ /* 0x000fe20000011454 */
[C---:B------:R-:W-:Y:S01]  /*6e30*/  IMAD R50, R78.reuse, R54, RZ ;  /* 0x000000364e327224 */ /* 0x040fe200078e02ff */
[----:B------:R-:W-:Y:S01]  /*6e40*/  SHF.R.S32.HI R84, RZ, 0x18, R108 ;  /* 0x00000018ff547819 */ /* 0x000fe2000001146c */
[----:B------:R-:W-:Y:S01]  /*6e50*/  IMAD R48, R85, R82, R48 ;  /* 0x0000005255307224 */ /* 0x000fe200078e0230 */
[----:B------:R-:W-:Y:S01]  /*6e60*/  I2IP.S8.S32.SAT R115, R51, R46, RZ ;  /* 0x0000002e33737239 */ /* 0x000fe200000014ff */
[C---:B------:R-:W-:Y:S01]  /*6e70*/  IMAD R55, R78.reuse, R55, RZ ;  /* 0x000000374e377224 */ /* 0x040fe200078e02ff */
[----:B------:R-:W-:Y:S01]  /*6e80*/  SHF.L.U32 R85, R109, 0x10, RZ ;  /* 0x000000106d557819 */ /* 0x000fe200000006ff */
[----:B------:R-:W-:Y:S01]  /*6e90*/  IMAD R49, R81, R82, R49 ;  /* 0x0000005251317224 */ /* 0x000fe200078e0231 */
[----:B------:R-:W-:Y:S01]  /*6ea0*/  PRMT R81, R109, 0x8880, RZ ;  /* 0x000088806d517816 */ /* 0x000fe200000000ff */
[----:B------:R-:W-:Y:S01]  /*6eb0*/  IMAD R52, R78, R56, RZ ;  /* 0x000000384e347224 */ /* 0x000fe200078e02ff */
[----:B------:R-:W-:Y:S01]  /*6ec0*/  I2IP.S8.S32.SAT R115, R45, R44, R115 ;  /* 0x0000002c2d737239 */ /* 0x000fe20000001473 */
[-C--:B------:R-:W-:Y:S01]  /*6ed0*/  IMAD R50, R83, R82.reuse, R50 ;  /* 0x0000005253327224 */ /* 0x080fe200078e0232 */
[----:B------:R-:W-:Y:S01]  /*6ee0*/  SHF.R.S32.HI R83, RZ, 0x18, R85 ;  /* 0x00000018ff537819 */ /* 0x000fe20000011455 */
[-C--:B------:R-:W-:Y:S01]  /*6ef0*/  IMAD R55, R84, R82.reuse, R55 ;  /* 0x0000005254377224 */ /* 0x080fe200078e0237 */
[----:B------:R-:W-:Y:S01]  /*6f00*/  PRMT R85, R110, 0x8880, RZ ;  /* 0x000088806e557816 */ /* 0x000fe200000000ff */
[----:B------:R-:W-:Y:S01]  /*6f10*/  IMAD R52, R81, R82, R52 ;  /* 0x0000005251347224 */ /* 0x000fe200078e0234 */
[----:B------:R-:W-:Y:S01]  /*6f20*/  SHF.L.U32 R81, R109, 0x8, RZ ;  /* 0x000000086d517819 */ /* 0x000fe200000006ff */
[C---:B------:R-:W-:Y:S01]  /*6f30*/  IMAD R53, R78.reuse, R57, RZ ;  /* 0x000000394e357224 */ /* 0x040fe200078e02ff */
[----:B------:R1:W-:Y:S01]  /*6f40*/  STS.128 [R174+0x4200], R112 ;  /* 0x00420070ae007388 */ /* 0x0003e20000000c00 */
[----:B------:R-:W-:Y:S01]  /*6f50*/  IMAD R54, R78, R58, RZ ;  /* 0x0000003a4e367224 */ /* 0x000fe200078e02ff */
[----:B------:R-:W-:Y:S01]  /*6f60*/  SHF.R.S32.HI R81, RZ, 0x18, R81 ;  /* 0x00000018ff517819 */ /* 0x000fe20000011451 */
[----:B------:R-:W-:Y:S01]  /*6f70*/  IMAD R53, R83, R82, R53 ;  /* 0x0000005253357224 */ /* 0x000fe200078e0235 */
[----:B------:R-:W-:Y:S01]  /*6f80*/  SHF.L.U32 R84, R110, 0x10, RZ ;  /* 0x000000106e547819 */ /* 0x000fe200000006ff */
[C---:B------:R-:W-:Y:S01]  /*6f90*/  IMAD R59, R78.reuse, R59, RZ ;  /* 0x0000003b4e3b7224 */ /* 0x040fe200078e02ff */
[----:B------:R-:W-:Y:S01]  /*6fa0*/  SHF.R.S32.HI R83, RZ, 0x18, R109 ;  /* 0x00000018ff537819 */ /* 0x000fe2000001146d */
[C---:B------:R-:W-:Y:S01]  /*6fb0*/  IMAD R56, R78.reuse, R60, RZ ;  /* 0x0000003c4e387224 */ /* 0x040fe200078e02ff */
[----:B------:R-:W-:Y:S01]  /*6fc0*/  I2IP.S8.S32.SAT R120, R55, R50, RZ ;  /* 0x0000003237787239 */ /* 0x000fe200000014ff */
[----:B------:R-:W-:Y:S01]  /*6fd0*/  IMAD R54, R81, R82, R54 ;  /* 0x0000005251367224 */ /* 0x000fe200078e0236 */
[----:B------:R-:W-:Y:S01]  /*6fe0*/  SHF.R.S32.HI R84, RZ, 0x18, R84 ;  /* 0x00000018ff547819 */ /* 0x000fe20000011454 */
[----:B------:R-:W-:Y:S01]  /*6ff0*/  IMAD R57, R78, R61, RZ ;  /* 0x0000003d4e397224 */ /* 0x000fe200078e02ff */
[----:B------:R-:W-:Y:S01]  /*7000*/  I2IP.S8.S32.SAT R120, R49, R48, R120 ;  /* 0x0000003031787239 */ /* 0x000fe20000001478 */
[-C--:B------:R-:W-:Y:S01]  /*7010*/  IMAD R59, R83, R82.reuse, R59 ;  /* 0x00000052533b7224 */ /* 0x080fe200078e023b */
[----:B------:R-:W-:Y:S01]  /*7020*/  PRMT R83, R111, 0x8880, RZ ;  /* 0x000088806f537816 */ /* 0x000fe200000000ff */
[-C--:B------:R-:W-:Y:S01]  /*7030*/  IMAD R56, R85, R82.reuse, R56 ;  /* 0x0000005255387224 */ /* 0x080fe200078e0238 */
[----:B------:R-:W-:Y:S01]  /*7040*/  SHF.R.S32.HI R81, RZ, 0x18, R110 ;  /* 0x00000018ff517819 */ /* 0x000fe2000001146e */
[----:B------:R-:W-:Y:S01]  /*7050*/  IMAD R57, R84, R82, R57 ;  /* 0x0000005254397224 */ /* 0x000fe200078e0239 */
[----:B------:R-:W-:Y:S01]  /*7060*/  I2IP.S8.S32.SAT R121, R59, R54, RZ ;  /* 0x000000363b797239 */ /* 0x000fe200000014ff */
[C---:B------:R-:W-:Y:S01]  /*7070*/  IMAD R58, R78.reuse, R62, RZ ;  /* 0x0000003e4e3a7224 */ /* 0x040fe200078e02ff */
[C---:B------:R-:W-:Y:S01]  /*7080*/  SHF.L.U32 R85, R111.reuse, 0x8, RZ ;  /* 0x000000086f557819 */ /* 0x040fe200000006ff */
[----:B------:R-:W-:Y:S01]  /*7090*/  IMAD.U32 R84, R111, 0x10000, RZ ;  /* 0x000100006f547824 */ /* 0x000fe200078e00ff */
[----:B------:R-:W-:Y:S01]  /*70a0*/  I2IP.S8.S32.SAT R121, R53, R52, R121 ;  /* 0x0000003435797239 */ /* 0x000fe20000001479 */
[C---:B------:R-:W-:Y:S01]  /*70b0*/  IMAD R63, R78.reuse, R63, RZ ;  /* 0x0000003f4e3f7224 */ /* 0x040fe200078e02ff */
[----:B------:R-:W-:Y:S01]  /*70c0*/  SHF.R.S32.HI R85, RZ, 0x18, R85 ;  /* 0x00000018ff557819 */ /* 0x000fe20000011455 */
[C---:B------:R-:W-:Y:S01]  /*70d0*/  IMAD R60, R78.reuse, R64, RZ ;  /* 0x000000404e3c7224 */ /* 0x040fe200078e02ff */
[----:B------:R-:W-:Y:S01]  /*70e0*/  SHF.R.S32.HI R84, RZ, 0x18, R84 ;  /* 0x00000018ff547819 */ /* 0x000fe20000011454 */
[-C--:B------:R-:W-:Y:S02]  /*70f0*/  IMAD R58, R87, R82.reuse, R58 ;  /* 0x00000052573a7224 */ /* 0x080fe400078e023a */
[C---:B------:R-:W-:Y:S02]  /*7100*/  IMAD R61, R78.reuse, R65, RZ ;  /* 0x000000414e3d7224 */ /* 0x040fe400078e02ff */
[-C--:B------:R-:W-:Y:S02]  /*7110*/  IMAD R63, R81, R82.reuse, R63 ;  /* 0x00000052513f7224 */ /* 0x080fe400078e023f */
[----:B------:R-:W-:Y:S02]  /*7120*/  IMAD R60, R83, R82, R60 ;  /* 0x00000052533c7224 */ /* 0x000fe400078e023c */
[----:B------:R-:W-:Y:S01]  /*7130*/  IMAD R62, R78, R66, RZ ;  /* 0x000000424e3e7224 */ /* 0x000fe200078e02ff */
[----:B------:R-:W-:Y:S01]  /*7140*/  I2IP.S8.S32.SAT R122, R63, R58, RZ ;  /* 0x0000003a3f7a7239 */ /* 0x000fe200000014ff */
[----:B------:R-:W-:Y:S02]  /*7150*/  IMAD R61, R84, R82, R61 ;  /* 0x00000052543d7224 */ /* 0x000fe400078e023d */
[----:B------:R-:W-:Y:S01]  /*7160*/  IMAD R67, R78, R67, RZ ;  /* 0x000000434e437224 */ /* 0x000fe200078e02ff */
[----:B------:R-:W-:Y:S01]  /*7170*/  I2IP.S8.S32.SAT R122, R57, R56, R122 ;  /* 0x00000038397a7239 */ /* 0x000fe2000000147a */
[-C--:B------:R-:W-:Y:S02]  /*7180*/  IMAD R62, R85, R82.reuse, R62 ;  /* 0x00000052553e7224 */ /* 0x080fe400078e023e */
[----:B------:R-:W-:Y:S05]  /*7190*/  IMAD R67, R86, R82, R67 ;  /* 0x0000005256437224 */ /* 0x000fea00078e0243 */
[----:B------:R-:W-:Y:S04]  /*71a0*/  I2IP.S8.S32.SAT R123, R67, R62, RZ ;  /* 0x0000003e437b7239 */ /* 0x000fe800000014ff */
[----:B------:R-:W-:Y:S05]  /*71b0*/  I2IP.S8.S32.SAT R123, R61, R60, R123 ;  /* 0x0000003c3d7b7239 */ /* 0x000fea000000147b */
[----:B------:R1:W-:Y:S01]  /*71c0*/  STS.128 [R173+0x4200], R120 ;  /* 0x00420078ad007388 */ /* 0x0003e20000000c00 */
[----:B------:R-:W-:Y:S01]  /*71d0*/  @!PT LDS RZ, [RZ] ;  /* 0x00000000fffff984 */ /* 0x000fe20000000800 */
[----:B------:R-:W-:Y:S01]  /*71e0*/  @!PT LDS RZ, [RZ] ;  /* 0x00000000fffff984 */ /* 0x000fe20000000800 */
[----:B------:R-:W-:Y:S01]  /*71f0*/  @!PT LDS RZ, [RZ] ;  /* 0x00000000fffff984 */ /* 0x000fe20000000800 */
[----:B------:R-:W-:Y:S01]  /*7200*/  @!PT LDS RZ, [RZ] ;  /* 0x00000000fffff984 */ /* 0x000fe20000000800 */
[----:B------:R2:W-:Y:S07]  /*7210*/  MEMBAR.ALL.CTA ;  /* 0x0000000000007992 */ /* 0x0005ee0000008000 */
[----:B--2---:R-:W2:Y:S02]  /*7220*/  FENCE.VIEW.ASYNC.S ;  /* 0x00000000000073c6 */ /* 0x004ea40000000000 */
[----:B--2---:R-:W-:Y:S06]  /*7230*/  BAR.SYNC.DEFER_BLOCKING 0x1, 0x80 ;  /* 0x0042000000007b1d */ /* 0x004fec0000010000 */
[----:B------:R-:W-:Y:S05]  /*7240*/  @P0 BRA `(.L_x_114) ;  /* 0x0000000000280947 */ /* 0x000fea0003800000 */
[----:B------:R-:W-:Y:S02]  /*7250*/  UIADD3 UR4, UPT, UPT, UR49, 0x4200, URZ ;  /* 0x0000420031047890 */ /* 0x000fe4000fffe0ff */
[----:B------:R-:W-:Y:S01]  /*7260*/  UIADD3 UR6, UP0, UPT, UR52, 0x680, URZ ;  /* 0x0000068034067890 */ /* 0x000fe2000ff1e0ff */
[----:B------:R-:W-:Y:S03]  /*7270*/  UMOV UR43, UR36 ;  /* 0x00000024002b7c82 */ /* 0x000fe60008000000 */
[----:B------:R-:W-:Y:S01]  /*7280*/  MOV R168, UR4 ;  /* 0x0000000400a87c02 */ /* 0x000fe20008000f00 */
[----:B------:R-:W-:Y:S03]  /*7290*/  UIADD3.X UR7, UPT, UPT, URZ, UR53, URZ, UP0, !UPT ;  /* 0x00000035ff077290 */ /* 0x000fe600087fe4ff */
[----:B------:R-:W-:Y:S11]  /*72a0*/  R2UR UR40, R168 ;  /* 0x00000000a82872ca */ /* 0x000ff600000e0000 */
[----:B------:R-:W-:Y:S02]  /*72b0*/  @!UPT UIADD3 URZ, UPT, UPT, URZ, URZ, URZ ;  /* 0x000000fffffff290 */ /* 0x000fe4000fffe0ff */
[----:B------:R2:W-:Y:S01]  /*72c0*/  UTMASTG.3D [UR40], [UR6] ;  /* 0x00000028060073b5 */ /* 0x0005e20008010000 */
[----:B------:R0:W-:Y:S01]  /*72d0*/  UTMACMDFLUSH ;  /* 0x00000000000079b7 */ /* 0x0001e20000000000 */
[----:B--2---:R-:W-:Y:S04]  /*72e0*/  DEPBAR.LE SB0, 0x1 ;  /* 0x000080400000791a */ /* 0x004fe80000000000 */
.L_x_114:
[----:B------:R-:W-:Y:S05]  /*72f0*/  BSYNC.RECONVERGENT B0 ;  /* 0x0000000000007941 */ /* 0x000fea0003800200 */
.L_x_113:
[----:B------:R-:W-:Y:S06]  /*7300*/  BAR.SYNC.DEFER_BLOCKING 0x1, 0x80 ;  /* 0x0042000000007b1d */ /* 0x000fec0000010000 */
[----:B------:R-:W2:Y:S01]  /*7310*/  @P6 SYNCS.PHASECHK.TRANS64.TRYWAIT P0, [R124+URZ+0x50], R125 ;  /* 0x0000507d7c0065a7 */ /* 0x000ea200080011ff */
[----:B------:R-:W-:Y:S01]  /*7320*/  BSSY B1, `(.L_x_115) ;  /* 0x0000023000017945 */ /* 0x000fe20003800000 */
[----:B--2---:R-:W-:Y:S03]  /*7330*/  @P6 SEL R116, RZ, 0x1, !P0 ;  /* 0x00000001ff746807 */ /* 0x004fe60004000000 */
[----:B------:R-:W-:Y:S05]  /*7340*/  @!P6 BRA `(.L_x_116) ;  /* 0x000000000080e947 */ /* 0x000fea0003800000 */
[----:B------:R-:W-:Y:S01]  /*7350*/  ISETP.NE.AND P1, PT, R117, RZ, PT ;  /* 0x000000ff7500720c */ /* 0x000fe20003f25270 */
[----:B------:R-:W-:Y:S01]  /*7360*/  BSSY B0, `(.L_x_117) ;  /* 0x000000a000007945 */ /* 0x000fe20003800000 */
[----:B------:R-:W-:Y:S11]  /*7370*/  ISETP.NE.AND P0, PT, R116, RZ, PT ;  /* 0x000000ff7400720c */ /* 0x000ff60003f05270 */
[----:B------:R-:W-:Y:S04]  /*7380*/  @P1 IMAD R119, R162, 0x2000, R119 ;  /* 0x00002000a2771824 */ /* 0x000fe800078e0277 */
[--C-:B------:R-:W-:Y:S01]  /*7390*/  @P1 IMAD.IADD R118, R118, 0x1, R119.reuse ;  /* 0x0000000176761824 */ /* 0x100fe200078e0277 */
[----:B------:R-:W-:Y:S01]  /*73a0*/  @P1 IADD3 R2, PT, PT, R167, R119, RZ ;  /* 0x00000077a7021210 */ /* 0x000fe20007ffe0ff */
[----:B------:R-:W-:Y:S01]  /*73b0*/  @P1 IMAD.IADD R0, R166, 0x1, R119 ;  /* 0x00000001a6001824 */ /* 0x000fe200078e0277 */
[----:B------:R-:W-:Y:S06]  /*73c0*/  @P0 BRA `(.L_x_118) ;  /* 0x00000000000c0947 */ /* 0x000fec0003800000 */
[----:B------:R-:W-:Y:S04]  /*73d0*/  SHF.L.U32 R3, R161, 0x1f, RZ ;  /* 0x0000001fa1037819 */ /* 0x000fe800000006ff */
[----:B------:R-:W2:Y:S02]  /*73e0*/  SYNCS.PHASECHK.TRANS64.TRYWAIT P0, [R124+URZ+0x50], R3 ;  /* 0x000050037c0075a7 */ /* 0x000ea400080011ff */
[----:B--2---:R-:W-:Y:S05]  /*73f0*/  @!P0 BRA `(.L_x_119) ;  /* 0x0000002000588947 */ /* 0x004fea0003800000 */
.L_x_118:
[----:B------:R-:W-:Y:S05]  /*7400*/  BSYNC B0 ;  /* 0x0000000000007941 */ /* 0x000fea0003800000 */
.L_x_117:
[----:B------:R-:W-:Y:S01]  /*7410*/  ISETP.NE.AND P0, PT, R117, RZ, PT ;  /* 0x000000ff7500720c */ /* 0x000fe20003f05270 */
[----:B--2---:R-:W-:Y:S02]  /*7420*/  VIADD R124, R124, 0x60 ;  /* 0x000000607c7c7836 */ /* 0x004fe40000000000 */
[----:B------:R-:W-:Y:S02]  /*7430*/  IMAD.U32 R3, RZ, RZ, UR37 ;  /* 0x00000025ff037e24 */ /* 0x000fe4000f8e00ff */
[----:B------:R-:W-:Y:S03]  /*7440*/  VIADD R162, R162, 0x1 ;  /* 0x00000001a2a27836 */ /* 0x000fe60000000000 */
[----:B------:R-:W-:Y:S05]  /*7450*/  PRMT R3, R3, 0x654, R124 ;  /* 0x0000065403037816 */ /* 0x000fea000000007c */
[----:B------:R2:W3:Y:S04]  /*7460*/  @P0 LDS.128 R88, [R119+0x200] ;  /* 0x0002000077580984 */ /* 0x0004e80000000c00 */
[----:B------:R2:W4:Y:S04]  /*7470*/  @P0 LDS.128 R96, [R2+0x200] ;  /* 0x0002000002600984 */ /* 0x0005280000000c00 */
        /* <DEDUP_REMOVED lines=9> */
[----:B------:R-:W-:Y:S02]  /*7510*/  SEL R4, RZ, 0x1, P0 ;  /* 0x00000001ff047807 */ /* 0x000fe40000000000 */
[----:B------:R-:W-:Y:S02]  /*7520*/  SEL R162, R162, RZ, P0 ;  /* 0x000000ffa2a27207 */ /* 0x000fe40000000000 */
[----:B------:R-:W-:Y:S01]  /*7530*/  LOP3.LUT R161, R161, R4, RZ, 0x3c, !PT ;  /* 0x00000004a1a17212 */ /* 0x000fe200078e3cff */
[----:B-----5:R2:W-:Y:S06]  /*7540*/  SYNCS.ARRIVE.TRANS64.RED.A1T0 RZ, [R3+URZ], RZ ;  /* 0x000000ff03ff79a7 */ /* 0x0205ec00081004ff */
.L_x_116:
[----:B------:R-:W-:Y:S05]  /*7550*/  BSYNC B1 ;  /* 0x0000000000017941 */ /* 0x000fea0003800000 */
.L_x_115:
[----:B--2---:R-:W-:Y:S05]  /*7560*/  VIADD R3, R80, 0x40 ;  /* 0x0000004050037836 */ /* 0x004fea0000000000 */
[----:B------:R-:W-:Y:S04]  /*7570*/  SHF.R.U32.HI R3, RZ, 0x15, R3 ;  /* 0x00000015ff037819 */ /* 0x000fe80000011603 */
[----:B------:R-:W-:Y:S11]  /*7580*/  LOP3.LUT P0, RZ, R3, 0x3, R156, 0x48, !PT ;  /* 0x0000000303ff7812 */ /* 0x000ff6000780489c */
[----:B------:R-:W-:Y:S02]  /*7590*/  @!UPT UIADD3 URZ, UPT, UPT, URZ, URZ, URZ ;  /* 0x000000fffffff290 */ /* 0x000fe4000fffe0ff */
[----:B------:R-:W-:Y:S05]  /*75a0*/  @!P0 BRA `(.L_x_120) ;  /* 0x0000000000408947 */ /* 0x000fea0003800000 */
[----:B------:R-:W2:Y:S01]  /*75b0*/  LDCU.64 UR8, c[0x4][0x70] ;  /* 0x01000e00ff0877ac */ /* 0x000ea20008000a00 */
[----:B------:R-:W-:Y:S01]  /*75c0*/  MOV R3, 0x0 ;  /* 0x0000000000037802 */ /* 0x000fe20000000f00 */
[----:B------:R-:W-:Y:S02]  /*75d0*/  HFMA2 R12, -RZ, RZ, 0, 5.9604644775390625e-08 ;  /* 0x00000001ff0c7431 */ /* 0x000fe400000001ff */
[----:B------:R-:W-:Y:S02]  /*75e0*/  IMAD.MOV.U32 R8, RZ, RZ, 0x192 ;  /* 0x00000192ff087424 */ /* 0x000fe400078e00ff */
[----:B------:R-:W-:Y:S01]  /*75f0*/  IMAD.MOV.U32 R13, RZ, RZ, RZ ;  /* 0x000000ffff0d7224 */ /* 0x000fe200078e00ff */
[----:B------:R-:W5:Y:S01]  /*7600*/  LDCU.64 UR6, c[0x4][0x78] ;  /* 0x01000f00ff0677ac */ /* 0x000f620008000a00 */
[----:B------:R-:W1:Y:S01]  /*7610*/  LDC.64 R2, c[0x4][R3] ;  /* 0x0100000003027b82 */ /* 0x000e620000000a00 */
[----:B------:R-:W3:Y:S01]  /*7620*/  LDCU.64 UR4, c[0x4][0x10] ;  /* 0x01000200ff0477ac */ /* 0x000ee20008000a00 */
[----:B--2---:R-:W-:Y:S01]  /*7630*/  MOV R5, UR9 ;  /* 0x0000000900057c02 */ /* 0x004fe20008000f00 */
[----:B------:R-:W-:Y:S01]  /*7640*/  IMAD.U32 R4, RZ, RZ, UR8 ;  /* 0x00000008ff047e24 */ /* 0x000fe2000f8e00ff */
[----:B-----5:R-:W-:Y:S01]  /*7650*/  MOV R7, UR7 ;  /* 0x0000000700077c02 */ /* 0x020fe20008000f00 */
[----:B------:R-:W-:Y:S01]  /*7660*/  IMAD.U32 R6, RZ, RZ, UR6 ;  /* 0x00000006ff067e24 */ /* 0x000fe2000f8e00ff */
[----:B---3--:R-:W-:Y:S01]  /*7670*/  MOV R11, UR5 ;  /* 0x00000005000b7c02 */ /* 0x008fe20008000f00 */
[----:B------:R-:W-:Y:S02]  /*7680*/  IMAD.U32 R10, RZ, RZ, UR4 ;  /* 0x00000004ff0a7e24 */ /* 0x000fe4000f8e00ff */
[----:B------:R-:W-:Y:S07]  /*7690*/  LEPC R20, `(.L_x_120) ;  /* 0x000000001014794e */ /* 0x000fee0000000000 */
[----:B-1--4-:R-:W-:Y:S05]  /*76a0*/  CALL.ABS.NOINC R2 ;  /* 0x0000000002007343 */ /* 0x012fea0003c00000 */
.L_x_120:
[----:B------:R-:W-:Y:S01]  /*76b0*/  ISETP.NE.AND P0, PT, R169, RZ, PT ;  /* 0x000000ffa900720c */ /* 0x000fe20003f05270 */
[----:B------:R-:W-:Y:S05]  /*76c0*/  WARPSYNC.ALL ;  /* 0x0000000000007948 */ /* 0x000fea0003800000 */
[----:B------:R-:W-:Y:S01]  /*76d0*/  R2UR UR4, R80 ;  /* 0x00000000500472ca */ /* 0x000fe200000e0000 */
[----:B---3--:R-:W-:Y:S01]  /*76e0*/  IMAD.U32 R141, R90, 0x10000, RZ ;  /* 0x000100005a8d7824 */ /* 0x008fe200078e00ff */
[C---:B------:R-:W-:Y:S01]  /*76f0*/  SHF.L.U32 R83, R88.reuse, 0x10, RZ ;  /* 0x0000001058537819 */ /* 0x040fe200000006ff */
[----:B----4-:R-:W-:Y:S01]  /*7700*/  IMAD.U32 R126, R99, 0x10000, RZ ;  /* 0x00010000637e7824 */ /* 0x010fe200078e00ff */
[----:B------:R-:W-:Y:S01]  /*7710*/  PRMT R81, R88, 0x8880, RZ ;  /* 0x0000888058517816 */ /* 0x000fe200000000ff */
[----:B-1----:R-:W-:Y:S01]  /*7720*/  IMAD.U32 R115, R108, 0x10000, RZ ;  /* 0x000100006c737824 */ /* 0x002fe200078e00ff */
[----:B------:R-:W-:Y:S01]  /*7730*/  SHF.L.U32 R84, R88, 0x8, RZ ;  /* 0x0000000858547819 */ /* 0x000fe200000006ff */
[----:B------:R-:W-:Y:S01]  /*7740*/  IMAD.SHL.U32 R134, R96, 0x100, RZ ;  /* 0x0000010060867824 */ /* 0x000fe200078e00ff */
[----:B------:R-:W-:Y:S01]  /*7750*/  SHF.R.S32.HI R83, RZ, 0x18, R83 ;  /* 0x00000018ff537819 */ /* 0x000fe20000011453 */
[----:B------:R-:W-:Y:S01]  /*7760*/  IMAD.SHL.U32 R119, R105, 0x100, RZ ;  /* 0x0000010069777824 */ /* 0x000fe200078e00ff */
[----:B------:R-:W-:Y:S01]  /*7770*/  SHF.R.S32.HI R84, RZ, 0x18, R84 ;  /* 0x00000018ff547819 */ /* 0x000fe20000011454 */
[----:B------:R-:W-:Y:S01]  /*7780*/  IMAD.SHL.U32 R92, R110, 0x100, RZ ;  /* 0x000001006e5c7824 */ /* 0x000fe200078e00ff */
[----:B------:R-:W-:Y:S01]  /*7790*/  SHF.R.S32.HI R85, RZ, 0x18, R88 ;  /* 0x00000018ff557819 */ /* 0x000fe20000011458 */
[----:B------:R-:W1:Y:S01]  /*77a0*/  LDTM.x64 R4, tmem[UR4+0x40] ;  /* 0x00004004000479ee */ /* 0x000e620008340000 */
[----:B------:R-:W-:Y:S01]  /*77b0*/  PRMT R145, R89, 0x8880, RZ ;  /* 0x0000888059917816 */ /* 0x000fe200000000ff */
[----:B------:R-:W-:Y:S01]  /*77c0*/  NOP ;  /* 0x0000000000007918 */ /* 0x000fe20000000000 */
[----:B------:R-:W-:Y:S01]  /*77d0*/  IADD3 R171, PT, PT, R171, 0xc0, RZ ;  /* 0x000000c0abab7810 */ /* 0x000fe20007ffe0ff */
[----:B------:R-:W-:Y:S01]  /*77e0*/  BSSY.RECONVERGENT B0, `(.L_x_121) ;  /* 0x000011b000007945 */ /* 0x000fe20003800200 */
[----:B------:R-:W-:Y:S02]  /*77f0*/  PRMT R102, R109, 0x8880, RZ ;  /* 0x000088806d667816 */ /* 0x000fe400000000ff */
[----:B------:R-:W-:Y:S02]  /*7800*/  LOP3.LUT R171, R171, 0xfefffff8, RZ, 0xc0, !PT ;  /* 0xfefffff8abab7812 */ /* 0x000fe400078ec0ff */
[C---:B------:R-:W-:Y:S02]  /*7810*/  SHF.L.U32 R100, R109.reuse, 0x10, RZ ;  /* 0x000000106d647819 */ /* 0x040fe400000006ff */
[----:B-1----:R1:W-:Y:S01]  /*7820*/  SYNCS.ARRIVE.TRANS64.RED.A1T0 RZ, [R171+URZ], RZ ;  /* 0x000000ffabff79a7 */ /* 0x0023e200081004ff */
[C---:B------:R-:W-:Y:S02]  /*7830*/  PRMT R130, R98.reuse, 0x8880, RZ ;  /* 0x0000888062827816 */ /* 0x040fe400000000ff */
[C---:B------:R-:W-:Y:S02]  /*7840*/  SHF.L.U32 R129, R98.reuse, 0x10, RZ ;  /* 0x0000001062817819 */ /* 0x040fe400000006ff */
[----:B------:R-:W-:Y:S02]  /*7850*/  SHF.L.U32 R128, R98, 0x8, RZ ;  /* 0x0000000862807819 */ /* 0x000fe400000006ff */
[----:B------:R-:W-:Y:S02]  /*7860*/  SHF.R.S32.HI R95, RZ, 0x18, R98 ;  /* 0x00000018ff5f7819 */ /* 0x000fe40000011462 */
[----:B------:R-:W-:Y:S02]  /*7870*/  SHF.L.U32 R98, R109, 0x8, RZ ;  /* 0x000000086d627819 */ /* 0x000fe400000006ff */
[----:B------:R-:W-:Y:S01]  /*7880*/  SHF.L.U32 R144, R89, 0x10, RZ ;  /* 0x0000001059907819 */ /* 0x000fe200000006ff */
[----:B------:R-:W-:Y:S01]  /*7890*/  IMAD R0, R78, R4, RZ ;  /* 0x000000044e007224 */ /* 0x000fe200078e02ff */
[----:B------:R-:W-:Y:S01]  /*78a0*/  PRMT R142, R90, 0x8880, RZ ;  /* 0x000088805a8e7816 */ /* 0x000fe200000000ff */
[C---:B------:R-:W-:Y:S01]  /*78b0*/  IMAD R2, R78.reuse, R5, RZ ;  /* 0x000000054e027224 */ /* 0x040fe200078e02ff */
[----:B------:R-:W-:Y:S01]  /*78c0*/  SHF.R.S32.HI R4, RZ, 0x18, R144 ;  /* 0x00000018ff047819 */ /* 0x000fe20000011490 */
[C---:B------:R-:W-:Y:S01]  /*78d0*/  IMAD R3, R78.reuse, R6, RZ ;  /* 0x000000064e037224 */ /* 0x040fe200078e02ff */
[----:B------:R-:W-:Y:S01]  /*78e0*/  SHF.R.S32.HI R86, RZ, 0x18, R89 ;  /* 0x00000018ff567819 */ /* 0x000fe20000011459 */
[-C--:B------:R-:W-:Y:S01]  /*78f0*/  IMAD R0, R81, R82.reuse, R0 ;  /* 0x0000005251007224 */ /* 0x080fe200078e0200 */
[----:B------:R-:W-:Y:S01]  /*7900*/  PRMT R139, R91, 0x8880, RZ ;  /* 0x000088805b8b7816 */ /* 0x000fe200000000ff */
[----:B------:R-:W-:Y:S01]  /*7910*/  IMAD R7, R78, R7, RZ ;  /* 0x000000074e077224 */ /* 0x000fe200078e02ff */
[----:B------:R-:W-:Y:S01]  /*7920*/  SHF.R.S32.HI R87, RZ, 0x18, R90 ;  /* 0x00000018ff577819 */ /* 0x000fe2000001145a */
[-C--:B------:R-:W-:Y:S01]  /*7930*/  IMAD R2, R83, R82.reuse, R2 ;  /* 0x0000005253027224 */ /* 0x080fe200078e0202 */
[----:B------:R-:W-:Y:S01]  /*7940*/  SHF.R.S32.HI R83, RZ, 0x18, R109 ;  /* 0x00000018ff537819 */ /* 0x000fe2000001146d */
[-C--:B------:R-:W-:Y:S01]  /*7950*/  IMAD R3, R84, R82.reuse, R3 ;  /* 0x0000005254037224 */ /* 0x080fe200078e0203 */
[----:B------:R-:W-:Y:S01]  /*7960*/  SHF.L.U32 R138, R91, 0x10, RZ ;  /* 0x000000105b8a7819 */ /* 0x000fe200000006ff */
[----:B------:R-:W-:Y:S01]  /*7970*/  IMAD R7, R85, R82, R7 ;  /* 0x0000005255077224 */ /* 0x000fe200078e0207 */
[----:B------:R-:W-:Y:S01]  /*7980*/  PRMT R136, R96, 0x8880, RZ ;  /* 0x0000888060887816 */ /* 0x000fe200000000ff */
[----:B------:R-:W-:Y:S01]  /*7990*/  IMAD R8, R78, R8, RZ ;  /* 0x000000084e087224 */ /* 0x000fe200078e02ff */
[----:B------:R-:W-:Y:S01]  /*79a0*/  SHF.L.U32 R135, R96, 0x10, RZ ;  /* 0x0000001060877819 */ /* 0x000fe200000006ff */
[C---:B------:R-:W-:Y:S01]  /*79b0*/  IMAD R9, R78.reuse, R9, RZ ;  /* 0x000000094e097224 */ /* 0x040fe200078e02ff */
[----:B------:R-:W-:Y:S01]  /*79c0*/  I2IP.S8.S32.SAT R109, R7, R3, RZ ;  /* 0x00000003076d7239 */ /* 0x000fe200000014ff */
[C---:B------:R-:W-:Y:S01]  /*79d0*/  IMAD R10, R78.reuse, R10, RZ ;  /* 0x0000000a4e0a7224 */ /* 0x040fe200078e02ff */
[----:B------:R-:W-:Y:S01]  /*79e0*/  MOV R3, R145 ;  /* 0x0000009100037202 */ /* 0x000fe20000000f00 */
[C---:B------:R-:W-:Y:S01]  /*79f0*/  IMAD R7, R78.reuse, R20, RZ ;  /* 0x000000144e077224 */ /* 0x040fe200078e02ff */
[C---:B------:R-:W-:Y:S01]  /*7a00*/  PRMT R133, R97.reuse, 0x8880, RZ ;  /* 0x0000888061857816 */ /* 0x040fe200000000ff */
[----:B------:R-:W-:Y:S01]  /*7a10*/  IMAD R11, R78, R11, RZ ;  /* 0x0000000b4e0b7224 */ /* 0x000fe200078e02ff */
[----:B------:R-:W-:Y:S01]  /*7a20*/  SHF.L.U32 R132, R97, 0x10, RZ ;  /* 0x0000001061847819 */ /* 0x000fe200000006ff */
[----:B------:R-:W-:Y:S01]  /*7a30*/  IMAD R8, R3, R82, R8 ;  /* 0x0000005203087224 */ /* 0x000fe200078e0208 */
[----:B------:R-:W-:Y:S01]  /*7a40*/  MOV R3, R142 ;  /* 0x0000008e00037202 */ /* 0x000fe20000000f00 */
[----:B------:R-:W-:Y:S01]  /*7a50*/  IMAD R9, R4, R82, R9 ;  /* 0x0000005204097224 */ /* 0x000fe200078e0209 */
[----:B------:R-:W-:Y:S01]  /*7a60*/  SHF.R.S32.HI R4, RZ, 0x18, R141 ;  /* 0x00000018ff047819 */ /* 0x000fe2000001148d */
[C---:B------:R-:W-:Y:S01]  /*7a70*/  IMAD R20, R78.reuse, R25, RZ ;  /* 0x000000194e147224 */ /* 0x040fe200078e02ff */
[----:B------:R-:W-:Y:S01]  /*7a80*/  SHF.R.S32.HI R93, RZ, 0x18, R97 ;  /* 0x00000018ff5d7819 */ /* 0x000fe20000011461 */
[C---:B------:R-:W-:Y:S01]  /*7a90*/  IMAD R25, R78.reuse, R30, RZ ;  /* 0x0000001e4e197224 */ /* 0x040fe200078e02ff */
[----:B------:R-:W-:Y:S01]  /*7aa0*/  PRMT R127, R99, 0x8880, RZ ;  /* 0x00008880637f7816 */ /* 0x000fe200000000ff */
[----:B------:R-:W-:Y:S01]  /*7ab0*/  IMAD R12, R78, R12, RZ ;  /* 0x0000000c4e0c7224 */ /* 0x000fe200078e02ff */
[----:B------:R-:W-:Y:S01]  /*7ac0*/  PRMT R124, R104, 0x8880, RZ ;  /* 0x00008880687c7816 */ /* 0x000fe200000000ff */
[----:B------:R-:W-:Y:S01]  /*7ad0*/  IMAD R6, R78, R19, RZ ;  /* 0x000000134e067224 */ /* 0x000fe200078e02ff */
[----:B------:R-:W-:Y:S01]  /*7ae0*/  SHF.L.U32 R123, R104, 0x10, RZ ;  /* 0x00000010687b7819 */ /* 0x000fe200000006ff */
[C---:B------:R-:W-:Y:S01]  /*7af0*/  IMAD R30, R78.reuse, R35, RZ ;  /* 0x000000234e1e7224 */ /* 0x040fe200078e02ff */
[C---:B------:R-:W-:Y:S01]  /*7b00*/  PRMT R121, R105.reuse, 0x8880, RZ ;  /* 0x0000888069797816 */ /* 0x040fe200000000ff */
[C---:B------:R-:W-:Y:S01]  /*7b10*/  IMAD R19, R78.reuse, R24, RZ ;  /* 0x000000184e137224 */ /* 0x040fe200078e02ff */
[----:B------:R-:W-:Y:S01]  /*7b20*/  SHF.L.U32 R120, R105, 0x10, RZ ;  /* 0x0000001069787819 */ /* 0x000fe200000006ff */
[----:B------:R-:W-:Y:S01]  /*7b30*/  IMAD R35, R78, R40, RZ ;  /* 0x000000284e237224 */ /* 0x000fe200078e02ff */
[----:B------:R-:W-:Y:S01]  /*7b40*/  PRMT R118, R106, 0x8880, RZ ;  /* 0x000088806a767816 */ /* 0x000fe200000000ff */
[C---:B------:R-:W-:Y:S01]  /*7b50*/  IMAD R13, R78.reuse, R13, RZ ;  /* 0x0000000d4e0d7224 */ /* 0x040fe200078e02ff */
[----:B------:R-:W-:Y:S01]  /*7b60*/  SHF.R.S32.HI R101, RZ, 0x18, R105 ;  /* 0x00000018ff657819 */ /* 0x000fe20000011469 */
[----:B------:R-:W-:Y:S01]  /*7b70*/  IMAD R24, R78, R29, RZ ;  /* 0x0000001d4e187224 */ /* 0x000fe200078e02ff */
[----:B------:R-:W-:Y:S01]  /*7b80*/  SHF.L.U32 R116, R106, 0x10, RZ ;  /* 0x000000106a747819 */ /* 0x000fe200000006ff */
[C---:B------:R-:W-:Y:S01]  /*7b90*/  IMAD R40, R78.reuse, R45, RZ ;  /* 0x0000002d4e287224 */ /* 0x040fe200078e02ff */
[----:B------:R-:W-:Y:S01]  /*7ba0*/  PRMT R112, R107, 0x8880, RZ ;  /* 0x000088806b707816 */ /* 0x000fe200000000ff */
[C---:B------:R-:W-:Y:S01]  /*7bb0*/  IMAD R29, R78.reuse, R34, RZ ;  /* 0x000000224e1d7224 */ /* 0x040fe200078e02ff */
[----:B------:R-:W-:Y:S01]  /*7bc0*/  SHF.R.S32.HI R103, RZ, 0x18, R106 ;  /* 0x00000018ff677819 */ /* 0x000fe2000001146a */
[----:B------:R-:W-:Y:S01]  /*7bd0*/  IMAD R45, R78, R50, RZ ;  /* 0x000000324e2d7224 */ /* 0x000fe200078e02ff */
[----:B------:R-:W-:Y:S01]  /*7be0*/  PRMT R117, R108, 0x8880, RZ ;  /* 0x000088806c757816 */ /* 0x000fe200000000ff */
[C---:B------:R-:W-:Y:S01]  /*7bf0*/  IMAD R14, R78.reuse, R14, RZ ;  /* 0x0000000e4e0e7224 */ /* 0x040fe200078e02ff */
[----:B------:R-:W-:Y:S01]  /*7c00*/  SHF.R.S32.HI R105, RZ, 0x18, R107 ;  /* 0x00000018ff697819 */ /* 0x000fe2000001146b */
[C---:B------:R-:W-:Y:S01]  /*7c10*/  IMAD R34, R78.reuse, R39, RZ ;  /* 0x000000274e227224 */ /* 0x040fe200078e02ff */
[----:B------:R-:W-:Y:S01]  /*7c20*/  SHF.R.S32.HI R81, RZ, 0x18, R108 ;  /* 0x00000018ff517819 */ /* 0x000fe2000001146c */
[----:B------:R-:W-:Y:S01]  /*7c30*/  IMAD R50, R78, R55, RZ ;  /* 0x000000374e327224 */ /* 0x000fe200078e02ff */
[----:B------:R-:W-:Y:S01]  /*7c40*/  SHF.L.U32 R94, R110, 0x10, RZ ;  /* 0x000000106e5e7819 */ /* 0x000fe200000006ff */
[C---:B------:R-:W-:Y:S01]  /*7c50*/  IMAD R39, R78.reuse, R44, RZ ;  /* 0x0000002c4e277224 */ /* 0x040fe200078e02ff */
[----:B------:R-:W-:Y:S01]  /*7c60*/  SHF.L.U32 R143, R89, 0x8, RZ ;  /* 0x00000008598f7819 */ /* 0x000fe200000006ff */
[C---:B------:R-:W-:Y:S01]  /*7c70*/  IMAD R55, R78.reuse, R60, RZ ;  /* 0x0000003c4e377224 */ /* 0x040fe200078e02ff */
[----:B------:R-:W-:Y:S01]  /*7c80*/  SHF.R.S32.HI R89, RZ, 0x18, R91 ;  /* 0x00000018ff597819 */ /* 0x000fe2000001145b */
[C---:B------:R-:W-:Y:S01]  /*7c90*/  IMAD R15, R78.reuse, R15, RZ ;  /* 0x0000000f4e0f7224 */ /* 0x040fe200078e02ff */
[----:B------:R-:W-:Y:S01]  /*7ca0*/  SHF.R.S32.HI R5, RZ, 0x18, R143 ;  /* 0x00000018ff057819 */ /* 0x000fe2000001148f */
[C---:B------:R-:W-:Y:S01]  /*7cb0*/  IMAD R44, R78.reuse, R49, RZ ;  /* 0x000000314e2c7224 */ /* 0x040fe200078e02ff */
[----:B------:R-:W-:Y:S01]  /*7cc0*/  SHF.R.S32.HI R85, RZ, 0x18, R110 ;  /* 0x00000018ff557819 */ /* 0x000fe2000001146e */
[----:B------:R-:W-:Y:S01]  /*7cd0*/  IMAD R60, R78, R65, RZ ;  /* 0x000000414e3c7224 */ /* 0x000fe200078e02ff */
[----:B------:R-:W-:Y:S01]  /*7ce0*/  SHF.L.U32 R140, R90, 0x8, RZ ;  /* 0x000000085a8c7819 */ /* 0x000fe200000006ff */
[-C--:B------:R-:W-:Y:S01]  /*7cf0*/  IMAD R10, R5, R82.reuse, R10 ;  /* 0x00000052050a7224 */ /* 0x080fe200078e020a */
[----:B------:R-:W-:Y:S01]  /*7d00*/  PRMT R90, R111, 0x8880, RZ ;  /* 0x000088806f5a7816 */ /* 0x000fe200000000ff */
[-C--:B------:R-:W-:Y:S01]  /*7d10*/  IMAD R11, R86, R82.reuse, R11 ;  /* 0x00000052560b7224 */ /* 0x080fe200078e020b */
[----:B------:R-:W-:Y:S01]  /*7d20*/  SHF.R.S32.HI R5, RZ, 0x18, R140 ;  /* 0x00000018ff057819 */ /* 0x000fe2000001148c */
[-C--:B------:R-:W-:Y:S01]  /*7d30*/  IMAD R12, R3, R82.reuse, R12 ;  /* 0x00000052030c7224 */ /* 0x080fe200078e020c */
[----:B------:R-:W-:Y:S01]  /*7d40*/  SHF.L.U32 R88, R111, 0x10, RZ ;  /* 0x000000106f587819 */ /* 0x000fe200000006ff */
[----:B------:R-:W-:Y:S01]  /*7d50*/  IMAD R13, R4, R82, R13 ;  /* 0x00000052040d7224 */ /* 0x000fe200078e020d */
[----:B------:R-:W-:Y:S01]  /*7d60*/  I2IP.S8.S32.SAT R65, R11, R10, RZ ;  /* 0x0000000a0b417239 */ /* 0x000fe200000014ff */
[C---:B------:R-:W-:Y:S01]  /*7d70*/  IMAD R49, R78.reuse, R54, RZ ;  /* 0x000000364e317224 */ /* 0x040fe200078e02ff */
[----:B------:R-:W-:Y:S01]  /*7d80*/  SHF.L.U32 R137, R91, 0x8, RZ ;  /* 0x000000085b897819 */ /* 0x000fe200000006ff */
[----:B------:R-:W-:Y:S01]  /*7d90*/  IMAD R14, R5, R82, R14 ;  /* 0x00000052050e7224 */ /* 0x000fe200078e020e */
[----:B------:R-:W-:Y:S01]  /*7da0*/  I2IP.S8.S32.SAT R65, R9, R8, R65 ;  /* 0x0000000809417239 */ /* 0x000fe20000001441 */
[C---:B------:R-:W-:Y:S01]  /*7db0*/  IMAD R3, R78.reuse, R16, RZ ;  /* 0x000000104e037224 */ /* 0x040fe200078e02ff */
[----:B------:R-:W-:Y:S01]  /*7dc0*/  SHF.R.S32.HI R11, RZ, 0x18, R138 ;  /* 0x00000018ff0b7819 */ /* 0x000fe2000001148a */
[C---:B------:R-:W-:Y:S01]  /*7dd0*/  IMAD R54, R78.reuse, R59, RZ ;  /* 0x0000003b4e367224 */ /* 0x040fe200078e02ff */
[----:B------:R-:W-:Y:S01]  /*7de0*/  SHF.R.S32.HI R9, RZ, 0x18, R135 ;  /* 0x00000018ff097819 */ /* 0x000fe20000011487 */
[----:B------:R-:W-:Y:S01]  /*7df0*/  IMAD.MOV.U32 R10, RZ, RZ, R139 ;  /* 0x000000ffff0a7224 */ /* 0x000fe200078e008b */
[----:B------:R-:W-:Y:S01]  /*7e00*/  SHF.R.S32.HI R8, RZ, 0x18, R134 ;  /* 0x00000018ff087819 */ /* 0x000fe20000011486 */
[----:B------:R-:W-:Y:S01]  /*7e10*/  IMAD R59, R78, R64, RZ ;  /* 0x000000404e3b7224 */ /* 0x000fe200078e02ff */
[----:B------:R-:W-:Y:S01]  /*7e20*/  I2IP.S8.S32.SAT R64, R2, R0, R109 ;  /* 0x0000000002407239 */ /* 0x000fe2000000146d */
[----:B------:R-:W-:Y:S01]  /*7e30*/  IMAD R15, R87, R82, R15 ;  /* 0x00000052570f7224 */ /* 0x000fe200078e020f */
[----:B------:R-:W-:Y:S01]  /*7e40*/  MOV R2, R136 ;  /* 0x0000008800027202 */ /* 0x000fe20000000f00 */
[C---:B------:R-:W-:Y:S01]  /*7e50*/  IMAD R4, R78.reuse, R17, RZ ;  /* 0x000000114e047224 */ /* 0x040fe200078e02ff */
[----:B------:R-:W-:Y:S01]  /*7e60*/  SHF.R.S32.HI R0, RZ, 0x18, R137 ;  /* 0x00000018ff007819 */ /* 0x000fe20000011489 */
[----:B------:R-:W-:Y:S01]  /*7e70*/  IMAD R5, R78, R18, RZ ;  /* 0x000000124e057224 */ /* 0x000fe200078e02ff */
[----:B------:R-:W-:Y:S01]  /*7e80*/  I2IP.S8.S32.SAT R14, R15, R14, RZ ;  /* 0x0000000e0f0e7239 */ /* 0x000fe200000014ff */
[-C--:B------:R-:W-:Y:S01]  /*7e90*/  IMAD R3, R10, R82.reuse, R3 ;  /* 0x000000520a037224 */ /* 0x080fe200078e0203 */
[----:B------:R-:W-:Y:S01]  /*7ea0*/  SHF.R.S32.HI R91, RZ, 0x18, R96 ;  /* 0x00000018ff5b7819 */ /* 0x000fe20000011460 */
[-C--:B------:R-:W-:Y:S01]  /*7eb0*/  IMAD R4, R11, R82.reuse, R4 ;  /* 0x000000520b047224 */ /* 0x080fe200078e0204 */
[----:B------:R-:W-:Y:S01]  /*7ec0*/  PRMT R96, R110, 0x8880, RZ ;  /* 0x000088806e607816 */ /* 0x000fe200000000ff */
[-C--:B------:R-:W-:Y:S01]  /*7ed0*/  IMAD R5, R0, R82.reuse, R5 ;  /* 0x0000005200057224 */ /* 0x080fe200078e0205 */
[----:B------:R-:W-:Y:S01]  /*7ee0*/  MOV R0, R133 ;  /* 0x0000008500007202 */ /* 0x000fe20000000f00 */
[C---:B------:R-:W-:Y:S01]  /*7ef0*/  IMAD R16, R78.reuse, R21, RZ ;  /* 0x000000154e107224 */ /* 0x040fe200078e02ff */
[----:B------:R-:W-:Y:S01]  /*7f00*/  SHF.L.U32 R131, R97, 0x8, RZ ;  /* 0x0000000861837819 */ /* 0x000fe200000006ff */
[----:B------:R-:W-:Y:S01]  /*7f10*/  IMAD R6, R89, R82, R6 ;  /* 0x0000005259067224 */ /* 0x000fe200078e0206 */
[----:B------:R-:W-:Y:S01]  /*7f20*/  SHF.R.S32.HI R97, RZ, 0x18, R99 ;  /* 0x00000018ff617819 */ /* 0x000fe20000011463 */
[----:B------:R-:W-:Y:S01]  /*7f30*/  IMAD R17, R78, R22, RZ ;  /* 0x000000164e117224 */ /* 0x000fe200078e02ff */
[----:B------:R-:W-:Y:S01]  /*7f40*/  SHF.L.U32 R125, R99, 0x8, RZ ;  /* 0x00000008637d7819 */ /* 0x000fe200000006ff */
[-C--:B------:R-:W-:Y:S01]  /*7f50*/  IMAD R7, R2, R82.reuse, R7 ;  /* 0x0000005202077224 */ /* 0x080fe200078e0207 */
[----:B------:R-:W-:Y:S01]  /*7f60*/  I2IP.S8.S32.SAT R5, R6, R5, RZ ;  /* 0x0000000506057239 */ /* 0x000fe200000014ff */
[----:B------:R-:W-:Y:S01]  /*7f70*/  IMAD R18, R78, R23, RZ ;  /* 0x000000174e127224 */ /* 0x000fe200078e02ff */
[----:B------:R-:W-:Y:S01]  /*7f80*/  SHF.R.S32.HI R2, RZ, 0x18, R131 ;  /* 0x00000018ff027819 */ /* 0x000fe20000011483 */
[-C--:B------:R-:W-:Y:S01]  /*7f90*/  IMAD R16, R9, R82.reuse, R16 ;  /* 0x0000005209107224 */ /* 0x080fe200078e0210 */
[----:B------:R-:W-:Y:S01]  /*7fa0*/  SHF.R.S32.HI R9, RZ, 0x18, R132 ;  /* 0x00000018ff097819 */ /* 0x000fe20000011484 */
[----:B------:R-:W-:Y:S01]  /*7fb0*/  IMAD R17, R8, R82, R17 ;  /* 0x0000005208117224 */ /* 0x000fe200078e0211 */
[----:B------:R-:W-:Y:S01]  /*7fc0*/  SHF.R.S32.HI R99, RZ, 0x18, R104 ;  /* 0x00000018ff637819 */ /* 0x000fe20000011468 */
[----:B------:R-:W-:Y:S01]  /*7fd0*/  IMAD R22, R78, R27, RZ ;  /* 0x0000001b4e167224 */ /* 0x000fe200078e02ff */
[----:B------:R-:W-:Y:S01]  /*7fe0*/  SHF.L.U32 R122, R104, 0x8, RZ ;  /* 0x00000008687a7819 */ /* 0x000fe200000006ff */
[----:B------:R-:W-:Y:S01]  /*7ff0*/  IMAD R27, R78, R32, RZ ;  /* 0x000000204e1b7224 */ /* 0x000fe200078e02ff */
[----:B------:R-:W-:Y:S01]  /*8000*/  SHF.L.U32 R113, R106, 0x8, RZ ;  /* 0x000000086a717819 */ /* 0x000fe200000006ff */
[----:B------:R-:W-:Y:S01]  /*8010*/  IMAD R18, R91, R82, R18 ;  /* 0x000000525b127224 */ /* 0x000fe200078e0212 */
[C---:B------:R-:W-:Y:S01]  /*8020*/  SHF.L.U32 R106, R107.reuse, 0x10, RZ ;  /* 0x000000106b6a7819 */ /* 0x040fe200000006ff */
[C---:B------:R-:W-:Y:S01]  /*8030*/  IMAD R32, R78.reuse, R37, RZ ;  /* 0x000000254e207224 */ /* 0x040fe200078e02ff */
[----:B------:R-:W-:Y:S01]  /*8040*/  SHF.L.U32 R104, R107, 0x8, RZ ;  /* 0x000000086b687819 */ /* 0x000fe200000006ff */
[----:B------:R-:W-:Y:S01]  /*8050*/  IMAD R21, R78, R26, RZ ;  /* 0x0000001a4e157224 */ /* 0x000fe200078e02ff */
[----:B------:R-:W-:Y:S01]  /*8060*/  I2IP.S8.S32.SAT R17, R18, R17, RZ ;  /* 0x0000001112117239 */ /* 0x000fe200000014ff */
[----:B------:R-:W-:Y:S01]  /*8070*/  IMAD R37, R78, R42, RZ ;  /* 0x0000002a4e257224 */ /* 0x000fe200078e02ff */
[----:B------:R-:W-:Y:S01]  /*8080*/  SHF.R.S32.HI R107, RZ, 0x18, R111 ;  /* 0x00000018ff6b7819 */ /* 0x000fe2000001146f */
[----:B------:R-:W-:Y:S01]  /*8090*/  IMAD R19, R0, R82, R19 ;  /* 0x0000005200137224 */ /* 0x000fe200078e0213 */
[----:B------:R-:W-:Y:S01]  /*80a0*/  I2IP.S8.S32.SAT R16, R16, R7, R17 ;  /* 0x0000000710107239 */ /* 0x000fe20000001411 */
[C---:B------:R-:W-:Y:S01]  /*80b0*/  IMAD R42, R78.reuse, R47, RZ ;  /* 0x0000002f4e2a7224 */ /* 0x040fe200078e02ff */
[----:B------:R-:W-:Y:S01]  /*80c0*/  MOV R0, R130 ;  /* 0x0000008200007202 */ /* 0x000fe20000000f00 */
[----:B------:R-:W-:Y:S01]  /*80d0*/  IMAD R47, R78, R52, RZ ;  /* 0x000000344e2f7224 */ /* 0x000fe200078e02ff */
[----:B------:R-:W-:Y:S01]  /*80e0*/  SHF.L.U32 R114, R108, 0x8, RZ ;  /* 0x000000086c727819 */ /* 0x000fe200000006ff */
[----:B------:R-:W-:Y:S01]  /*80f0*/  IMAD R20, R9, R82, R20 ;  /* 0x0000005209147224 */ /* 0x000fe200078e0214 */
[----:B------:R-:W-:Y:S01]  /*8100*/  SHF.L.U32 R84, R111, 0x8, RZ ;  /* 0x000000086f547819 */ /* 0x000fe200000006ff */
[----:B------:R-:W-:Y:S01]  /*8110*/  IMAD R52, R78, R57, RZ ;  /* 0x000000394e347224 */ /* 0x000fe200078e02ff */
[----:B------:R-:W-:Y:S01]  /*8120*/  IADD3 R76, PT, PT, R76, 0x1, RZ ;  /* 0x000000014c4c7810 */ /* 0x000fe20007ffe0ff */
[C---:B------:R-:W-:Y:S02]  /*8130*/  IMAD R23, R78.reuse, R28, RZ ;  /* 0x0000001c4e177224 */ /* 0x040fe400078e02ff */
[----:B------:R-:W-:Y:S02]  /*8140*/  IMAD R57, R78, R62, RZ ;  /* 0x0000003e4e397224 */ /* 0x000fe400078e02ff */
[-C--:B------:R-:W-:Y:S01]  /*8150*/  IMAD R21, R2, R82.reuse, R21 ;  /* 0x0000005202157224 */ /* 0x080fe200078e0215 */
[----:B------:R-:W-:Y:S01]  /*8160*/  MOV R2, R127 ;  /* 0x0000007f00027202 */ /* 0x000fe20000000f00 */
[----:B------:R-:W-:Y:S01]  /*8170*/  IMAD R62, R78, R67, RZ ;  /* 0x000000434e3e7224 */ /* 0x000fe200078e02ff */
[----:B------:R-:W-:Y:S01]  /*8180*/  I2IP.S8.S32.SAT R67, R4, R3, R5 ;  /* 0x0000000304437239 */ /* 0x000fe20000001405 */
[-C--:B------:R-:W-:Y:S01]  /*8190*/  IMAD R22, R93, R82.reuse, R22 ;  /* 0x000000525d167224 */ /* 0x080fe200078e0216 */
[----:B------:R-:W-:Y:S01]  /*81a0*/  SHF.R.S32.HI R3, RZ, 0x18, R129 ;  /* 0x00000018ff037819 */ /* 0x000fe20000011481 */
[-C--:B------:R-:W-:Y:S01]  /*81b0*/  IMAD R23, R0, R82.reuse, R23 ;  /* 0x0000005200177224 */ /* 0x080fe200078e0217 */
[----:B------:R-:W-:Y:S01]  /*81c0*/  SHF.R.S32.HI R0, RZ, 0x18, R128 ;  /* 0x00000018ff007819 */ /* 0x000fe20000011480 */
[----:B------:R-:W-:Y:S01]  /*81d0*/  IMAD R26, R78, R31, RZ ;  /* 0x0000001f4e1a7224 */ /* 0x000fe200078e02ff */
[----:B------:R-:W-:Y:S01]  /*81e0*/  I2IP.S8.S32.SAT R17, R22, R21, RZ ;  /* 0x0000001516117239 */ /* 0x000fe200000014ff */
[-C--:B------:R-:W-:Y:S01]  /*81f0*/  IMAD R24, R3, R82.reuse, R24 ;  /* 0x0000005203187224 */ /* 0x080fe200078e0218 */
[----:B------:R-:W-:Y:S01]  /*8200*/  SHF.R.S32.HI R3, RZ, 0x18, R126 ;  /* 0x00000018ff037819 */ /* 0x000fe2000001147e */
[-C--:B------:R-:W-:Y:S01]  /*8210*/  IMAD R25, R0, R82.reuse, R25 ;  /* 0x0000005200197224 */ /* 0x080fe200078e0219 */
[----:B------:R-:W-:Y:S01]  /*8220*/  I2IP.S8.S32.SAT R17, R20, R19, R17 ;  /* 0x0000001314117239 */ /* 0x000fe20000001411 */
[----:B------:R-:W-:Y:S01]  /*8230*/  IMAD R28, R78, R33, RZ ;  /* 0x000000214e1c7224 */ /* 0x000fe200078e02ff */
[----:B------:R-:W-:Y:S01]  /*8240*/  SHF.R.S32.HI R4, RZ, 0x18, R125 ;  /* 0x00000018ff047819 */ /* 0x000fe2000001147d */
[-C--:B------:R-:W-:Y:S02]  /*8250*/  IMAD R26, R95, R82.reuse, R26 ;  /* 0x000000525f1a7224 */ /* 0x080fe400078e021a */
[-C--:B------:R-:W-:Y:S01]  /*8260*/  IMAD R27, R2, R82.reuse, R27 ;  /* 0x00000052021b7224 */ /* 0x080fe200078e021b */
[----:B------:R-:W-:Y:S01]  /*8270*/  MOV R2, R121 ;  /* 0x0000007900027202 */ /* 0x000fe20000000f00 */
[----:B------:R-:W-:Y:S01]  /*8280*/  IMAD R28, R3, R82, R28 ;  /* 0x00000052031c7224 */ /* 0x000fe200078e021c */
[----:B------:R-:W-:Y:S01]  /*8290*/  I2IP.S8.S32.SAT R18, R26, R25, RZ ;  /* 0x000000191a127239 */ /* 0x000fe200000014ff */
[----:B------:R-:W-:Y:S01]  /*82a0*/  IMAD R31, R78, R36, RZ ;  /* 0x000000244e1f7224 */ /* 0x000fe200078e02ff */
[----:B------:R-:W-:Y:S01]  /*82b0*/  SHF.R.S32.HI R3, RZ, 0x18, R123 ;  /* 0x00000018ff037819 */ /* 0x000fe2000001147b */
[-C--:B------:R-:W-:Y:S01]  /*82c0*/  IMAD R29, R4, R82.reuse, R29 ;  /* 0x00000052041d7224 */ /* 0x080fe200078e021d */
[----:B------:R-:W-:Y:S01]  /*82d0*/  I2IP.S8.S32.SAT R18, R24, R23, R18 ;  /* 0x0000001718127239 */ /* 0x000fe20000001412 */
[----:B------:R-:W-:Y:S01]  /*82e0*/  IMAD.MOV.U32 R0, RZ, RZ, R124 ;  /* 0x000000ffff007224 */ /* 0x000fe200078e007c */
[----:B------:R-:W-:Y:S01]  /*82f0*/  SHF.R.S32.HI R4, RZ, 0x18, R119 ;  /* 0x00000018ff047819 */ /* 0x000fe20000011477 */
[-C--:B------:R-:W-:Y:S02]  /*8300*/  IMAD R30, R97, R82.reuse, R30 ;  /* 0x00000052611e7224 */ /* 0x080fe400078e021e */
[----:B------:R-:W-:Y:S01]  /*8310*/  IMAD R31, R0, R82, R31 ;  /* 0x00000052001f7224 */ /* 0x000fe200078e021f */
[----:B------:R-:W-:Y:S01]  /*8320*/  SHF.R.S32.HI R0, RZ, 0x18, R122 ;  /* 0x00000018ff007819 */ /* 0x000fe2000001147a */
[----:B------:R-:W-:Y:S01]  /*8330*/  IMAD R33, R78, R38, RZ ;  /* 0x000000264e217224 */ /* 0x000fe200078e02ff */
[----:B------:R-:W-:Y:S01]  /*8340*/  I2IP.S8.S32.SAT R19, R30, R29, RZ ;  /* 0x0000001d1e137239 */ /* 0x000fe200000014ff */
[-C--:B------:R-:W-:Y:S01]  /*8350*/  IMAD R32, R3, R82.reuse, R32 ;  /* 0x0000005203207224 */ /* 0x080fe200078e0220 */
[----:B------:R-:W-:Y:S01]  /*8360*/  SHF.R.S32.HI R3, RZ, 0x18, R120 ;  /* 0x00000018ff037819 */ /* 0x000fe20000011478 */
[----:B------:R-:W-:Y:S01]  /*8370*/  IMAD R33, R0, R82, R33 ;  /* 0x0000005200217224 */ /* 0x000fe200078e0221 */
[----:B------:R-:W-:Y:S01]  /*8380*/  I2IP.S8.S32.SAT R19, R28, R27, R19 ;  /* 0x0000001b1c137239 */ /* 0x000fe20000001413 */
[----:B------:R-:W-:Y:S01]  /*8390*/  IMAD R36, R78, R41, RZ ;  /* 0x000000294e247224 */ /* 0x000fe200078e02ff */
[----:B------:R-:W-:Y:S01]  /*83a0*/  MOV R0, R118 ;  /* 0x0000007600007202 */ /* 0x000fe20000000f00 */
[-C--:B------:R-:W-:Y:S02]  /*83b0*/  IMAD R34, R99, R82.reuse, R34 ;  /* 0x0000005263227224 */ /* 0x080fe400078e0222 */
[----:B------:R-:W-:Y:S01]  /*83c0*/  IMAD R35, R2, R82, R35 ;  /* 0x0000005202237224 */ /* 0x000fe200078e0223 */
[----:B------:R-:W-:Y:S01]  /*83d0*/  MOV R2, R112 ;  /* 0x0000007000027202 */ /* 0x000fe20000000f00 */
[----:B------:R-:W-:Y:S01]  /*83e0*/  IMAD R38, R78, R43, RZ ;  /* 0x0000002b4e267224 */ /* 0x000fe200078e02ff */
[----:B------:R-:W-:Y:S01]  /*83f0*/  I2IP.S8.S32.SAT R33, R34, R33, RZ ;  /* 0x0000002122217239 */ /* 0x000fe200000014ff */
[-C--:B------:R-:W-:Y:S01]  /*8400*/  IMAD R36, R3, R82.reuse, R36 ;  /* 0x0000005203247224 */ /* 0x080fe200078e0224 */
[----:B------:R-:W-:Y:S01]  /*8410*/  SHF.R.S32.HI R3, RZ, 0x18, R116 ;  /* 0x00000018ff037819 */ /* 0x000fe20000011474 */
[-C--:B------:R-:W-:Y:S01]  /*8420*/  IMAD R37, R4, R82.reuse, R37 ;  /* 0x0000005204257224 */ /* 0x080fe200078e0225 */
[----:B------:R-:W-:Y:S01]  /*8430*/  I2IP.S8.S32.SAT R32, R32, R31, R33 ;  /* 0x0000001f20207239 */ /* 0x000fe20000001421 */
[-C--:B------:R-:W-:Y:S01]  /*8440*/  IMAD R38, R101, R82.reuse, R38 ;  /* 0x0000005265267224 */ /* 0x080fe200078e0226 */
[----:B------:R-:W-:Y:S01]  /*8450*/  SHF.R.S32.HI R4, RZ, 0x18, R104 ;  /* 0x00000018ff047819 */ /* 0x000fe20000011468 */
[----:B------:R-:W-:Y:S01]  /*8460*/  IMAD R39, R0, R82, R39 ;  /* 0x0000005200277224 */ /* 0x000fe200078e0227 */
[----:B------:R-:W-:Y:S01]  /*8470*/  SHF.R.S32.HI R0, RZ, 0x18, R113 ;  /* 0x00000018ff007819 */ /* 0x000fe20000011471 */
[----:B------:R-:W-:Y:S01]  /*8480*/  IMAD R41, R78, R46, RZ ;  /* 0x0000002e4e297224 */ /* 0x000fe200078e02ff */
[----:B------:R-:W-:Y:S01]  /*8490*/  I2IP.S8.S32.SAT R37, R38, R37, RZ ;  /* 0x0000002526257239 */ /* 0x000fe200000014ff */
[----:B------:R-:W-:Y:S01]  /*84a0*/  IMAD R40, R3, R82, R40 ;  /* 0x0000005203287224 */ /* 0x000fe200078e0228 */
[----:B------:R-:W-:Y:S01]  /*84b0*/  SHF.R.S32.HI R3, RZ, 0x18, R106 ;  /* 0x00000018ff037819 */ /* 0x000fe2000001146a */
[----:B------:R-:W-:Y:S01]  /*84c0*/  IMAD R43, R78, R48, RZ ;  /* 0x000000304e2b7224 */ /* 0x000fe200078e02ff */
[----:B------:R-:W-:Y:S01]  /*84d0*/  I2IP.S8.S32.SAT R33, R36, R35, R37 ;  /* 0x0000002324217239 */ /* 0x000fe20000001425 */
[-C--:B------:R-:W-:Y:S01]  /*84e0*/  IMAD R41, R0, R82.reuse, R41 ;  /* 0x0000005200297224 */ /* 0x080fe200078e0229 */
[----:B------:R-:W-:Y:S01]  /*84f0*/  MOV R0, R117 ;  /* 0x0000007500007202 */ /* 0x000fe20000000f00 */
[-C--:B------:R-:W-:Y:S02]  /*8500*/  IMAD R42, R103, R82.reuse, R42 ;  /* 0x00000052672a7224 */ /* 0x080fe400078e022a */
        /* <DEDUP_REMOVED lines=11> */
[-C--:B------:R-:W-:Y:S02]  /*85c0*/  IMAD R47, R0, R82.reuse, R47 ;  /* 0x00000052002f7224 */ /* 0x080fe400078e022f */
[----:B------:R-:W-:Y:S01]  /*85d0*/  IMAD R48, R3, R82, R48 ;  /* 0x0000005203307224 */ /* 0x000fe200078e0230 */
[----:B------:R-:W-:Y:S01]  /*85e0*/  SHF.R.S32.HI R3, RZ, 0x18, R100 ;  /* 0x00000018ff037819 */ /* 0x000fe20000011464 */
[----:B------:R-:W-:Y:S01]  /*85f0*/  IMAD R51, R78, R56, RZ ;  /* 0x000000384e337224 */ /* 0x000fe200078e02ff */
[----:B------:R-:W-:Y:S01]  /*8600*/  I2IP.S8.S32.SAT R35, R46, R45, RZ ;  /* 0x0000002d2e237239 */ /* 0x000fe200000014ff */
[-C--:B------:R-:W-:Y:S01]  /*8610*/  IMAD R49, R2, R82.reuse, R49 ;  /* 0x0000005202317224 */ /* 0x080fe200078e0231 */
[----:B------:R-:W-:Y:S01]  /*8620*/  SHF.R.S32.HI R2, RZ, 0x18, R98 ;  /* 0x00000018ff027819 */ /* 0x000fe20000011462 */
[----:B------:R-:W-:Y:S01]  /*8630*/  IMAD.MOV.U32 R0, RZ, RZ, R102 ;  /* 0x000000ffff007224 */ /* 0x000fe200078e0066 */
[----:B------:R-:W-:Y:S01]  /*8640*/  I2IP.S8.S32.SAT R35, R44, R43, R35 ;  /* 0x0000002b2c237239 */ /* 0x000fe20000001423 */
[-C--:B------:R-:W-:Y:S02]  /*8650*/  IMAD R50, R81, R82.reuse, R50 ;  /* 0x0000005251327224 */ /* 0x080fe400078e0232 */
[----:B------:R-:W-:Y:S01]  /*8660*/  IMAD R51, R0, R82, R51 ;  /* 0x0000005200337224 */ /* 0x000fe200078e0233 */
[----:B------:R-:W-:Y:S01]  /*8670*/  MOV R0, R96 ;  /* 0x0000006000007202 */ /* 0x000fe20000000f00 */
[----:B------:R-:W-:Y:S01]  /*8680*/  IMAD R53, R78, R58, RZ ;  /* 0x0000003a4e357224 */ /* 0x000fe200078e02ff */
[----:B------:R-:W-:Y:S01]  /*8690*/  I2IP.S8.S32.SAT R49, R50, R49, RZ ;  /* 0x0000003132317239 */ /* 0x000fe200000014ff */
[-C--:B------:R-:W-:Y:S01]  /*86a0*/  IMAD R52, R3, R82.reuse, R52 ;  /* 0x0000005203347224 */ /* 0x080fe200078e0234 */
[----:B------:R-:W-:Y:S01]  /*86b0*/  SHF.R.S32.HI R3, RZ, 0x18, R94 ;  /* 0x00000018ff037819 */ /* 0x000fe2000001145e */
[----:B------:R-:W-:Y:S01]  /*86c0*/  IMAD R53, R2, R82, R53 ;  /* 0x0000005202357224 */ /* 0x000fe200078e0235 */
[----:B------:R-:W-:Y:S01]  /*86d0*/  MOV R2, R90 ;  /* 0x0000005a00027202 */ /* 0x000fe20000000f00 */
[----:B------:R-:W-:Y:S01]  /*86e0*/  IMAD R54, R83, R82, R54 ;  /* 0x0000005253367224 */ /* 0x000fe200078e0236 */
[----:B------:R-:W-:Y:S01]  /*86f0*/  I2IP.S8.S32.SAT R48, R48, R47, R49 ;  /* 0x0000002f30307239 */ /* 0x000fe20000001431 */
[C---:B------:R-:W-:Y:S02]  /*8700*/  IMAD R56, R78.reuse, R61, RZ ;  /* 0x0000003d4e387224 */ /* 0x040fe400078e02ff */
[----:B------:R-:W-:Y:S01]  /*8710*/  IMAD R61, R78, R66, RZ ;  /* 0x000000424e3d7224 */ /* 0x000fe200078e02ff */
[----:B------:R-:W-:Y:S01]  /*8720*/  I2IP.S8.S32.SAT R66, R13, R12, R14 ;  /* 0x0000000c0d427239 */ /* 0x000fe2000000140e */
[-C--:B------:R-:W-:Y:S01]  /*8730*/  IMAD R55, R0, R82.reuse, R55 ;  /* 0x0000005200377224 */ /* 0x080fe200078e0237 */
[----:B------:R-:W-:Y:S01]  /*8740*/  SHF.R.S32.HI R0, RZ, 0x18, R92 ;  /* 0x00000018ff007819 */ /* 0x000fe2000001145c */
[-C--:B------:R-:W-:Y:S01]  /*8750*/  IMAD R56, R3, R82.reuse, R56 ;  /* 0x0000005203387224 */ /* 0x080fe200078e0238 */
[----:B------:R-:W-:Y:S01]  /*8760*/  I2IP.S8.S32.SAT R49, R54, R53, RZ ;  /* 0x0000003536317239 */ /* 0x000fe200000014ff */
[----:B------:R1:W-:Y:S01]  /*8770*/  STS.128 [R155+UR49+0x6200], R64 ;  /* 0x006200409b007988 */ /* 0x0003e20008000c31 */
[----:B------:R-:W-:Y:S01]  /*8780*/  IMAD R58, R78, R63, RZ ;  /* 0x0000003f4e3a7224 */ /* 0x000fe200078e02ff */
[----:B------:R-:W-:Y:S01]  /*8790*/  SHF.R.S32.HI R3, RZ, 0x18, R88 ;  /* 0x00000018ff037819 */ /* 0x000fe20000011458 */
[-C--:B------:R-:W-:Y:S01]  /*87a0*/  IMAD R57, R0, R82.reuse, R57 ;  /* 0x0000005200397224 */ /* 0x080fe200078e0239 */
[----:B------:R-:W-:Y:S01]  /*87b0*/  I2IP.S8.S32.SAT R49, R52, R51, R49 ;  /* 0x0000003334317239 */ /* 0x000fe20000001431 */
[-C--:B------:R-:W-:Y:S02]  /*87c0*/  IMAD R58, R85, R82.reuse, R58 ;  /* 0x00000052553a7224 */ /* 0x080fe400078e023a */
[-C--:B------:R-:W-:Y:S01]  /*87d0*/  IMAD R59, R2, R82.reuse, R59 ;  /* 0x00000052023b7224 */ /* 0x080fe200078e023b */
[----:B------:R1:W-:Y:S01]  /*87e0*/  STS.128 [R175+0x6200], R16 ;  /* 0x00620010af007388 */ /* 0x0003e20000000c00 */
[-C--:B------:R-:W-:Y:S01]  /*87f0*/  IMAD R60, R3, R82.reuse, R60 ;  /* 0x00000052033c7224 */ /* 0x080fe200078e023c */
[----:B------:R-:W-:Y:S01]  /*8800*/  I2IP.S8.S32.SAT R50, R58, R57, RZ ;  /* 0x000000393a327239 */ /* 0x000fe200000014ff */
[-C--:B------:R-:W-:Y:S02]  /*8810*/  IMAD R61, R4, R82.reuse, R61 ;  /* 0x00000052043d7224 */ /* 0x080fe400078e023d */
[----:B------:R-:W-:Y:S01]  /*8820*/  IMAD R62, R107, R82, R62 ;  /* 0x000000526b3e7224 */ /* 0x000fe200078e023e */
[----:B------:R-:W-:Y:S02]  /*8830*/  I2IP.S8.S32.SAT R50, R56, R55, R50 ;  /* 0x0000003738327239 */ /* 0x000fe40000001432 */
[----:B------:R1:W-:Y:S02]  /*8840*/  STS.128 [R174+0x6200], R32 ;  /* 0x00620020ae007388 */ /* 0x0003e40000000c00 */
        /* <DEDUP_REMOVED lines=11> */
[----:B------:R-:W-:Y:S02]  /*8900*/  UIADD3 UR8, UP0, UPT, UR52, 0x680, URZ ;  /* 0x0000068034087890 */ /* 0x000fe4000ff1e0ff */
[----:B------:R-:W-:Y:S02]  /*8910*/  UIADD3 UR5, UPT, UPT, UR41, 0x40, URZ ;  /* 0x0000004029057890 */ /* 0x000fe4000fffe0ff */
[----:B------:R-:W-:Y:S02]  /*8920*/  UIADD3 UR4, UPT, UPT, UR49, 0x6200, URZ ;  /* 0x0000620031047890 */ /* 0x000fe4000fffe0ff */
[----:B------:R-:W-:Y:S01]  /*8930*/  UIADD3.X UR9, UPT, UPT, URZ, UR53, URZ, UP0, !UPT ;  /* 0x00000035ff097290 */ /* 0x000fe200087fe4ff */
[----:B------:R-:W-:Y:S01]  /*8940*/  UMOV UR6, UR42 ;  /* 0x0000002a00067c82 */ /* 0x000fe20008000000 */
[----:B------:R-:W-:Y:S07]  /*8950*/  UMOV UR7, UR36 ;  /* 0x0000002400077c82 */ /* 0x000fee0008000000 */
[----:B------:R2:W-:Y:S01]  /*8960*/  UTMASTG.3D [UR4], [UR8] ;  /* 0x00000004080073b5 */ /* 0x0005e20008010000 */
[----:B------:R0:W-:Y:S01]  /*8970*/  UTMACMDFLUSH ;  /* 0x00000000000079b7 */ /* 0x0001e20000000000 */
[----:B--2---:R-:W-:Y:S04]  /*8980*/  DEPBAR.LE SB0, 0x1 ;  /* 0x000080400000791a */ /* 0x004fe80000000000 */
.L_x_122:
[----:B------:R-:W-:Y:S05]  /*8990*/  BSYNC.RECONVERGENT B0 ;  /* 0x0000000000007941 */ /* 0x000fea0003800200 */
.L_x_121:
[----:B------:R-:W-:Y:S01]  /*89a0*/  BAR.SYNC.DEFER_BLOCKING 0x1, 0x80 ;  /* 0x0042000000007b1d */ /* 0x000fe20000010000 */
[----:B------:R-:W-:Y:S01]  /*89b0*/  ISETP.NE.AND P2, PT, R170, RZ, PT ;  /* 0x000000ffaa00720c */ /* 0x000fe20003f45270 */
[----:B------:R-:W-:Y:S01]  /*89c0*/  IMAD.IADD R20, R75, 0x1, R152 ;  /* 0x000000014b147824 */ /* 0x000fe200078e0298 */
[----:B------:R-:W-:Y:S01]  /*89d0*/  ISETP.NE.AND P0, PT, R172, 0x2, PT ;  /* 0x00000002ac00780c */ /* 0x000fe20003f05270 */
[----:B------:R-:W-:Y:S01]  /*89e0*/  IMAD.IADD R21, R77, 0x1, R154 ;  /* 0x000000014d157824 */ /* 0x000fe200078e029a */
[----:B------:R-:W-:Y:S02]  /*89f0*/  ISETP.NE.AND P1, PT, R76, 0x4, PT ;  /* 0x000000044c00780c */ /* 0x000fe40003f25270 */
[----:B------:R-:W-:Y:S02]  /*8a00*/  SEL R0, RZ, 0x1, P0 ;  /* 0x00000001ff007807 */ /* 0x000fe40000000000 */
[----:B------:R-:W-:Y:S02]  /*8a10*/  SEL R3, RZ, 0x1, P1 ;  /* 0x00000001ff037807 */ /* 0x000fe40000800000 */
[----:B------:R-:W-:Y:S02]  /*8a20*/  LOP3.LUT R163, R163, R0, RZ, 0x3c, !PT ;  /* 0x00000000a3a37212 */ /* 0x000fe400078e3cff */
[----:B------:R-:W-:Y:S02]  /*8a30*/  LOP3.LUT R164, R164, R3, RZ, 0x3c, !PT ;  /* 0x00000003a4a47212 */ /* 0x000fe400078e3cff */
[----:B------:R-:W-:Y:S02]  /*8a40*/  @P2 R2UR UR36, R160 ;  /* 0x00000000a02422ca */ /* 0x000fe400000e0000 */
[----:B------:R-:W-:Y:S02]  /*8a50*/  SEL R172, R172, RZ, P0 ;  /* 0x000000ffacac7207 */ /* 0x000fe40000000000 */
[----:B------:R-:W-:Y:S01]  /*8a60*/  SEL R76, R76, RZ, P1 ;  /* 0x000000ff4c4c7207 */ /* 0x000fe20000800000 */
[----:B------:R-:W-:Y:S10]  /*8a70*/  @P2 BRA `(.L_x_123) ;  /* 0xffffffc400882947 */ /* 0x000ff4000383ffff */
[----:B------:R-:W-:Y:S05]  /*8a80*/  EXIT ;  /* 0x000000000000794d */ /* 0x000fea0003800000 */
.L_x_24:
[----:B--2---:R2:W4:Y:S02]  /*8a90*/  SYNCS.PHASECHK.TRANS64.TRYWAIT P0, [R3+URZ+0xf0], R2 ;  /* 0x0000f002030075a7 */ /* 0x00452400080011ff */
[----:B----4-:R-:W-:Y:S05]  /*8aa0*/  @!P0 NANOSLEEP.SYNCS 0x989680 ;  /* 0x009896800000895d */ /* 0x010fea0003900000 */
[----:B------:R-:W4:Y:S02]  /*8ab0*/  @!P0 SYNCS.PHASECHK.TRANS64 P0, [R3+URZ+0xf0], R2 ;  /* 0x0000f002030085a7 */ /* 0x000f2400080010ff */
[----:B----4-:R-:W-:Y:S05]  /*8ac0*/  @!P0 BRA `(.L_x_24) ;  /* 0xfffffffc00f08947 */ /* 0x010fea000383ffff */
[----:B------:R-:W-:Y:S05]  /*8ad0*/  BRA `(.L_x_124) ;  /* 0xffffff8c00487947 */ /* 0x000fea000383ffff */
.L_x_27:
[----:B-1----:R-:W-:-:S07]  /*8ae0*/  MOV R2, UR33 ;  /* 0x0000002100027c02 */ /* 0x002fce0008000f00 */
.L_x_125:
[----:B-1----:R1:W2:Y:S02]  /*8af0*/  SYNCS.PHASECHK.TRANS64.TRYWAIT P0, [R2+URZ+0x28], R5 ;  /* 0x00002805020075a7 */ /* 0x0022a400080011ff */
[----:B--2---:R-:W-:Y:S05]  /*8b00*/  @!P0 NANOSLEEP.SYNCS 0x989680 ;  /* 0x009896800000895d */ /* 0x004fea0003900000 */
[----:B------:R-:W2:Y:S02]  /*8b10*/  @!P0 SYNCS.PHASECHK.TRANS64 P0, [R2+URZ+0x28], R5 ;  /* 0x00002805020085a7 */ /* 0x000ea400080010ff */
[----:B--2---:R-:W-:Y:S05]  /*8b20*/  @!P0 BRA `(.L_x_125) ;  /* 0xfffffffc00f08947 */ /* 0x004fea000383ffff */
[----:B------:R-:W-:Y:S05]  /*8b30*/  BRA `(.L_x_26) ;  /* 0xffffff8c00b07947 */ /* 0x000fea000383ffff */
.L_x_34:
[----:B-1----:R-:W-:-:S07]  /*8b40*/  MOV R2, UR17 ;  /* 0x0000001100027c02 */ /* 0x002fce0008000f00 */
.L_x_126:
[----:B-1----:R1:W2:Y:S02]  /*8b50*/  SYNCS.PHASECHK.TRANS64.TRYWAIT P0, [R2+URZ+0x28], R5 ;  /* 0x00002805020075a7 */ /* 0x0022a400080011ff */
[----:B--2---:R-:W-:Y:S05]  /*8b60*/  @!P0 NANOSLEEP.SYNCS 0x989680 ;  /* 0x009896800000895d */ /* 0x004fea0003900000 */
[----:B------:R-:W2:Y:S02]  /*8b70*/  @!P0 SYNCS.PHASECHK.TRANS64 P0, [R2+URZ+0x28], R5 ;  /* 0x00002805020085a7 */ /* 0x000ea400080010ff */
[----:B--2---:R-:W-:Y:S05]  /*8b80*/  @!P0 BRA `(.L_x_126) ;  /* 0xfffffffc00f08947 */ /* 0x004fea000383ffff */
[----:B------:R-:W-:Y:S05]  /*8b90*/  BRA `(.L_x_33) ;  /* 0xffffff90006c7947 */ /* 0x000fea000383ffff */
.L_x_39:
[----:B-1----:R1:W2:Y:S02]  /*8ba0*/  SYNCS.PHASECHK.TRANS64.TRYWAIT P0, [R2+URZ+0x80], R3 ;  /* 0x00008003020075a7 */ /* 0x0022a400080011ff */
[----:B--2---:R-:W-:Y:S05]  /*8bb0*/  @!P0 NANOSLEEP.SYNCS 0x989680 ;  /* 0x009896800000895d */ /* 0x004fea0003900000 */
[----:B------:R-:W2:Y:S02]  /*8bc0*/  @!P0 SYNCS.PHASECHK.TRANS64 P0, [R2+URZ+0x80], R3 ;  /* 0x00008003020085a7 */ /* 0x000ea400080010ff */
[----:B--2---:R-:W-:Y:S05]  /*8bd0*/  @!P0 BRA `(.L_x_39) ;  /* 0xfffffffc00f08947 */ /* 0x004fea000383ffff */
[----:B------:R-:W-:Y:S05]  /*8be0*/  BRA `(.L_x_127) ;  /* 0xffffff9400107947 */ /* 0x000fea000383ffff */
.L_x_43:
[----:B---3--:R-:W-:-:S07]  /*8bf0*/  MOV R0, UR5 ;  /* 0x0000000500007c02 */ /* 0x008fce0008000f00 */
.L_x_128:
[----:B-1----:R1:W2:Y:S02]  /*8c00*/  SYNCS.PHASECHK.TRANS64.TRYWAIT P0, [R0+URZ], R3 ;  /* 0x00000003000075a7 */ /* 0x0022a400080011ff */
[----:B--2---:R-:W-:Y:S05]  /*8c10*/  @!P0 NANOSLEEP.SYNCS 0x989680 ;  /* 0x009896800000895d */ /* 0x004fea0003900000 */
[----:B------:R-:W2:Y:S02]  /*8c20*/  @!P0 SYNCS.PHASECHK.TRANS64 P0, [R0+URZ], R3 ;  /* 0x00000003000085a7 */ /* 0x000ea400080010ff */
[----:B--2---:R-:W-:Y:S05]  /*8c30*/  @!P0 BRA `(.L_x_128) ;  /* 0xfffffffc00f08947 */ /* 0x004fea000383ffff */
[----:B------:R-:W-:Y:S05]  /*8c40*/  BRA `(.L_x_129) ;  /* 0xffffff9800807947 */ /* 0x000fea000383ffff */
.L_x_44:
[----:B---3--:R-:W-:-:S07]  /*8c50*/  MOV R0, UR5 ;  /* 0x0000000500007c02 */ /* 0x008fce0008000f00 */
.L_x_130:
[----:B-1----:R1:W2:Y:S02]  /*8c60*/  SYNCS.PHASECHK.TRANS64.TRYWAIT P0, [R0+URZ], R3 ;  /* 0x00000003000075a7 */ /* 0x0022a400080011ff */
[----:B--2---:R-:W-:Y:S05]  /*8c70*/  @!P0 NANOSLEEP.SYNCS 0x989680 ;  /* 0x009896800000895d */ /* 0x004fea0003900000 */
[----:B------:R-:W2:Y:S02]  /*8c80*/  @!P0 SYNCS.PHASECHK.TRANS64 P0, [R0+URZ], R3 ;  /* 0x00000003000085a7 */ /* 0x000ea400080010ff */
[----:B--2---:R-:W-:Y:S05]  /*8c90*/  @!P0 BRA `(.L_x_130) ;  /* 0xfffffffc00f08947 */ /* 0x004fea000383ffff */
[----:B------:R-:W-:Y:S05]  /*8ca0*/  BRA `(.L_x_131) ;  /* 0xffffff98008c7947 */ /* 0x000fea000383ffff */
.L_x_45:
[----:B---3--:R-:W-:-:S07]  /*8cb0*/  MOV R0, UR5 ;  /* 0x0000000500007c02 */ /* 0x008fce0008000f00 */
.L_x_132:
[----:B-1----:R1:W2:Y:S02]  /*8cc0*/  SYNCS.PHASECHK.TRANS64.TRYWAIT P0, [R0+URZ], R3 ;  /* 0x00000003000075a7 */ /* 0x0022a400080011ff */
[----:B--2---:R-:W-:Y:S05]  /*8cd0*/  @!P0 NANOSLEEP.SYNCS 0x989680 ;  /* 0x009896800000895d */ /* 0x004fea0003900000 */
[----:B------:R-:W2:Y:S02]  /*8ce0*/  @!P0 SYNCS.PHASECHK.TRANS64 P0, [R0+URZ], R3 ;  /* 0x00000003000085a7 */ /* 0x000ea400080010ff */
[----:B--2---:R-:W-:Y:S05]  /*8cf0*/  @!P0 BRA `(.L_x_132) ;  /* 0xfffffffc00f08947 */ /* 0x004fea000383ffff */
[----:B------:R-:W-:Y:S05]  /*8d00*/  BRA `(.L_x_133) ;  /* 0xffffff9800987947 */ /* 0x000fea000383ffff */
.L_x_46:
[----:B---3--:R-:W-:-:S07]  /*8d10*/  MOV R0, UR5 ;  /* 0x0000000500007c02 */ /* 0x008fce0008000f00 */
.L_x_134:
[----:B-1----:R1:W2:Y:S02]  /*8d20*/  SYNCS.PHASECHK.TRANS64.TRYWAIT P0, [R0+URZ], R3 ;  /* 0x00000003000075a7 */ /* 0x0022a400080011ff */
[----:B--2---:R-:W-:Y:S05]  /*8d30*/  @!P0 NANOSLEEP.SYNCS 0x989680 ;  /* 0x009896800000895d */ /* 0x004fea0003900000 */
[----:B------:R-:W2:Y:S02]  /*8d40*/  @!P0 SYNCS.PHASECHK.TRANS64 P0, [R0+URZ], R3 ;  /* 0x00000003000085a7 */ /* 0x000ea400080010ff */
[----:B--2---:R-:W-:Y:S05]  /*8d50*/  @!P0 BRA `(.L_x_134) ;  /* 0xfffffffc00f08947 */ /* 0x004fea000383ffff */
[----:B------:R-:W-:Y:S05]  /*8d60*/  BRA `(.L_x_135) ;  /* 0xffffff9800a47947 */ /* 0x000fea000383ffff */
.L_x_49:
[----:B-1----:R1:W2:Y:S02]  /*8d70*/  SYNCS.PHASECHK.TRANS64.TRYWAIT P0, [R0+URZ+0xe0], R5 ;  /* 0x0000e005000075a7 */ /* 0x0022a400080011ff */
[----:B--2---:R-:W-:Y:S05]  /*8d80*/  @!P0 NANOSLEEP.SYNCS 0x989680 ;  /* 0x009896800000895d */ /* 0x004fea0003900000 */
[----:B------:R-:W2:Y:S02]  /*8d90*/  @!P0 SYNCS.PHASECHK.TRANS64 P0, [R0+URZ+0xe0], R5 ;  /* 0x0000e005000085a7 */ /* 0x000ea400080010ff */
[----:B--2---:R-:W-:Y:S05]  /*8da0*/  @!P0 BRA `(.L_x_49) ;  /* 0xfffffffc00f08947 */ /* 0x004fea000383ffff */
[----:B------:R-:W-:Y:S05]  /*8db0*/  BRA `(.L_x_136) ;  /* 0xffffff9c00047947 */ /* 0x000fea000383ffff */
.L_x_50:
[----:B------:R-:W-:-:S07]  /*8dc0*/  MOV R0, UR5 ;  /* 0x0000000500007c02 */ /* 0x000fce0008000f00 */
.L_x_137:
[----:B-1----:R1:W2:Y:S02]  /*8dd0*/  SYNCS.PHASECHK.TRANS64.TRYWAIT P0, [R0+URZ+0x90], R7 ;  /* 0x00009007000075a7 */ /* 0x0022a400080011ff */
[----:B--2---:R-:W-:Y:S05]  /*8de0*/  @!P0 NANOSLEEP.SYNCS 0x989680 ;  /* 0x009896800000895d */ /* 0x004fea0003900000 */
[----:B------:R-:W2:Y:S02]  /*8df0*/  @!P0 SYNCS.PHASECHK.TRANS64 P0, [R0+URZ+0x90], R7 ;  /* 0x00009007000085a7 */ /* 0x000ea400080010ff */
[----:B--2---:R-:W-:Y:S05]  /*8e00*/  @!P0 BRA `(.L_x_137) ;  /* 0xfffffffc00f08947 */ /* 0x004fea000383ffff */
[----:B------:R-:W-:Y:S05]  /*8e10*/  BRA `(.L_x_138) ;  /* 0xffffff9c00147947 */ /* 0x000fea000383ffff */
.L_x_51:
[----:B-1----:R1:W2:Y:S02]  /*8e20*/  SYNCS.PHASECHK.TRANS64.TRYWAIT P1, [R0+URZ+0x80], R5 ;  /* 0x00008005000075a7 */ /* 0x0022a400080211ff */
[----:B--2---:R-:W-:Y:S05]  /*8e30*/  @!P1 NANOSLEEP.SYNCS 0x989680 ;  /* 0x009896800000995d */ /* 0x004fea0003900000 */
[----:B------:R-:W2:Y:S02]  /*8e40*/  @!P1 SYNCS.PHASECHK.TRANS64 P1, [R0+URZ+0x80], R5 ;  /* 0x00008005000095a7 */ /* 0x000ea400080210ff */
[----:B--2---:R-:W-:Y:S05]  /*8e50*/  @!P1 BRA `(.L_x_51) ;  /* 0xfffffffc00f09947 */ /* 0x004fea000383ffff */
[----:B------:R-:W-:Y:S05]  /*8e60*/  BRA `(.L_x_139) ;  /* 0xffffff9c00447947 */ /* 0x000fea000383ffff */
.L_x_54:
[----:B------:R-:W-:-:S07]  /*8e70*/  MOV R0, UR5 ;  /* 0x0000000500007c02 */ /* 0x000fce0008000f00 */
.L_x_140:
[----:B-1----:R1:W2:Y:S02]  /*8e80*/  SYNCS.PHASECHK.TRANS64.TRYWAIT P0, [R0+URZ+0x90], R3 ;  /* 0x00009003000075a7 */ /* 0x0022a400080011ff */
[----:B--2---:R-:W-:Y:S05]  /*8e90*/  @!P0 NANOSLEEP.SYNCS 0x989680 ;  /* 0x009896800000895d */ /* 0x004fea0003900000 */
[----:B------:R-:W2:Y:S02]  /*8ea0*/  @!P0 SYNCS.PHASECHK.TRANS64 P0, [R0+URZ+0x90], R3 ;  /* 0x00009003000085a7 */ /* 0x000ea400080010ff */
[----:B--2---:R-:W-:Y:S05]  /*8eb0*/  @!P0 BRA `(.L_x_140) ;  /* 0xfffffffc00f08947 */ /* 0x004fea000383ffff */
[----:B------:R-:W-:Y:S05]  /*8ec0*/  BRA `(.L_x_53) ;  /* 0xffffff9c00987947 */ /* 0x000fea000383ffff */
.L_x_63:
[----:B-1----:R-:W-:-:S04]  /*8ed0*/  MOV R4, UR6 ;  /* 0x0000000600047c02 */ /* 0x002fc80008000f00 */
[----:B------:R1:W2:Y:S03]  /*8ee0*/  SYNCS.PHASECHK.TRANS64.TRYWAIT P0, [R4+URZ+0x8], R5 ;  /* 0x00000805040075a7 */ /* 0x0002a600080011ff */
[----:B--2---:R-:W-:Y:S05]  /*8ef0*/  @!P0 NANOSLEEP.SYNCS 0x989680 ;  /* 0x009896800000895d */ /* 0x004fea0003900000 */
[----:B------:R-:W2:Y:S02]  /*8f00*/  @!P0 SYNCS.PHASECHK.TRANS64 P0, [R4+URZ+0x8], R5 ;  /* 0x00000805040085a7 */ /* 0x000ea400080010ff */
[----:B--2---:R-:W-:Y:S05]  /*8f10*/  @!P0 BRA `(.L_x_63) ;  /* 0xfffffffc00ec8947 */ /* 0x004fea000383ffff */
[----:B------:R-:W-:Y:S05]  /*8f20*/  BRA `(.L_x_62) ;  /* 0xffffffa0004c7947 */ /* 0x000fea000383ffff */
.L_x_65:
[----:B------:R-:W-:Y:S01]  /*8f30*/  BSSY B0, `(.L_x_141) ;  /* 0x0000006000007945 */ /* 0x000fe20003800000 */
[----:B------:R-:W-:-:S07]  /*8f40*/  MOV R15, 0xffffffff ;  /* 0xffffffff000f7802 */ /* 0x000fce0000000f00 */
[----:B-1---5:R-:W-:Y:S05]  /*8f50*/  WARPSYNC.COLLECTIVE R15, `(.L_x_142) ;  /* 0x000000000f0c7348 */ /* 0x022fea0003c00000 */
[----:B------:R-:W-:Y:S02]  /*8f60*/  ELECT P6, UR79, PT ;  /* 0x00000000004f782f */ /* 0x000fe400038c0000 */
[----:B------:R-:W-:Y:S01]  /*8f70*/  MOV R14, UR79 ;  /* 0x0000004f000e7c02 */ /* 0x000fe20008000f00 */
[----:B-1---5:R-:W-:Y:S10]  /*8f80*/  ENDCOLLECTIVE ;  /* 0x000000000000791b */ /* 0x022ff40003800000 */
.L_x_142:
[----:B------:R-:W-:Y:S05]  /*8f90*/  BSYNC B0 ;  /* 0x0000000000007941 */ /* 0x000fea0003800000 */
.L_x_141:
[----:B------:R-:W-:Y:S05]  /*8fa0*/  BRA `(.L_x_143) ;  /* 0xffffffa0007c7947 */ /* 0x000fea000383ffff */
.L_x_67:
[----:B-1----:R-:W-:-:S04]  /*8fb0*/  MOV R2, UR6 ;  /* 0x0000000600027c02 */ /* 0x002fc80008000f00 */
[----:B------:R1:W2:Y:S03]  /*8fc0*/  SYNCS.PHASECHK.TRANS64.TRYWAIT P0, [R2+URZ+0x8], R3 ;  /* 0x00000803020075a7 */ /* 0x0002a600080011ff */
[----:B--2---:R-:W-:Y:S05]  /*8fd0*/  @!P0 NANOSLEEP.SYNCS 0x989680 ;  /* 0x009896800000895d */ /* 0x004fea0003900000 */
[----:B------:R-:W2:Y:S02]  /*8fe0*/  @!P0 SYNCS.PHASECHK.TRANS64 P0, [R2+URZ+0x8], R3 ;  /* 0x00000803020085a7 */ /* 0x000ea400080010ff */
[----:B--2---:R-:W-:Y:S05]  /*8ff0*/  @!P0 BRA `(.L_x_67) ;  /* 0xfffffffc00ec8947 */ /* 0x004fea000383ffff */
[----:B------:R-:W-:Y:S05]  /*9000*/  BRA `(.L_x_66) ;  /* 0xffffffa000807947 */ /* 0x000fea000383ffff */
.L_x_68:
[----:B-1----:R1:W2:Y:S02]  /*9010*/  SYNCS.PHASECHK.TRANS64.TRYWAIT P0, [R0+URZ+0x80], R5 ;  /* 0x00008005000075a7 */ /* 0x0022a400080011ff */
[----:B--2---:R-:W-:Y:S05]  /*9020*/  @!P0 NANOSLEEP.SYNCS 0x989680 ;  /* 0x009896800000895d */ /* 0x004fea0003900000 */
[----:B------:R-:W2:Y:S02]  /*9030*/  @!P0 SYNCS.PHASECHK.TRANS64 P0, [R0+URZ+0x80], R5 ;  /* 0x00008005000085a7 */ /* 0x000ea400080010ff */
[----:B--2---:R-:W-:Y:S05]  /*9040*/  @!P0 BRA `(.L_x_68) ;  /* 0xfffffffc00f08947 */ /* 0x004fea000383ffff */
[----:B------:R-:W-:Y:S05]  /*9050*/  BRA `(.L_x_144) ;  /* 0xffffffa4005c7947 */ /* 0x000fea000383ffff */
.L_x_70:
[----:B------:R-:W-:-:S07]  /*9060*/  MOV R0, UR10 ;  /* 0x0000000a00007c02 */ /* 0x000fce0008000f00 */
.L_x_145:
[----:B-1----:R1:W2:Y:S02]  /*9070*/  SYNCS.PHASECHK.TRANS64.TRYWAIT P0, [R0+URZ+0xc0], R5 ;  /* 0x0000c005000075a7 */ /* 0x0022a400080011ff */
[----:B--2---:R-:W-:Y:S05]  /*9080*/  @!P0 NANOSLEEP.SYNCS 0x989680 ;  /* 0x009896800000895d */ /* 0x004fea0003900000 */
[----:B------:R-:W2:Y:S02]  /*9090*/  @!P0 SYNCS.PHASECHK.TRANS64 P0, [R0+URZ+0xc0], R5 ;  /* 0x0000c005000085a7 */ /* 0x000ea400080010ff */
[----:B--2---:R-:W-:Y:S05]  /*90a0*/  @!P0 BRA `(.L_x_145) ;  /* 0xfffffffc00f08947 */ /* 0x004fea000383ffff */
[----:B------:R-:W-:Y:S05]  /*90b0*/  BRA `(.L_x_146) ;  /* 0xffffffa400a87947 */ /* 0x000fea000383ffff */
.L_x_73:
[----:B------:R-:W-:Y:S07]  /*90c0*/  MOV R0, UR9 ;  /* 0x0000000900007c02 */ /* 0x000fee0008000f00 */
.L_x_147:
[----:B-1----:R1:W2:Y:S02]  /*90d0*/  SYNCS.PHASECHK.TRANS64.TRYWAIT P0, [R0+URZ], R5 ;  /* 0x00000005000075a7 */ /* 0x0022a400080011ff */
[----:B--2---:R-:W-:Y:S05]  /*90e0*/  @!P0 NANOSLEEP.SYNCS 0x989680 ;  /* 0x009896800000895d */ /* 0x004fea0003900000 */
[----:B------:R-:W2:Y:S02]  /*90f0*/  @!P0 SYNCS.PHASECHK.TRANS64 P0, [R0+URZ], R5 ;  /* 0x00000005000085a7 */ /* 0x000ea400080010ff */
[----:B--2---:R-:W-:Y:S05]  /*9100*/  @!P0 BRA `(.L_x_147) ;  /* 0xfffffffc00f08947 */ /* 0x004fea000383ffff */
[----:B------:R-:W-:Y:S05]  /*9110*/  BRA `(.L_x_72) ;  /* 0xffffffa400bc7947 */ /* 0x000fea000383ffff */
.L_x_77:
[----:B-1----:R-:W-:-:S07]  /*9120*/  MOV R0, UR7 ;  /* 0x0000000700007c02 */ /* 0x002fce0008000f00 */
.L_x_148:
[----:B-1----:R1:W2:Y:S02]  /*9130*/  SYNCS.PHASECHK.TRANS64.TRYWAIT P0, [R0+URZ], R3 ;  /* 0x00000003000075a7 */ /* 0x0022a400080011ff */
[----:B--2---:R-:W-:Y:S05]  /*9140*/  @!P0 NANOSLEEP.SYNCS 0x989680 ;  /* 0x009896800000895d */ /* 0x004fea0003900000 */
[----:B------:R-:W2:Y:S02]  /*9150*/  @!P0 SYNCS.PHASECHK.TRANS64 P0, [R0+URZ], R3 ;  /* 0x00000003000085a7 */ /* 0x000ea400080010ff */
[----:B--2---:R-:W-:Y:S05]  /*9160*/  @!P0 BRA `(.L_x_148) ;  /* 0xfffffffc00f08947 */ /* 0x004fea000383ffff */
[----:B------:R-:W-:Y:S05]  /*9170*/  BRA `(.L_x_149) ;  /* 0xffffffa800887947 */ /* 0x000fea000383ffff */
.L_x_78:
[----:B------:R-:W-:-:S07]  /*9180*/  MOV R0, UR7 ;  /* 0x0000000700007c02 */ /* 0x000fce0008000f00 */
.L_x_150:
[----:B-1----:R1:W2:Y:S02]  /*9190*/  SYNCS.PHASECHK.TRANS64.TRYWAIT P0, [R0+URZ], R3 ;  /* 0x00000003000075a7 */ /* 0x0022a400080011ff */
[----:B--2---:R-:W-:Y:S05]  /*91a0*/  @!P0 NANOSLEEP.SYNCS 0x989680 ;  /* 0x009896800000895d */ /* 0x004fea0003900000 */
[----:B------:R-:W2:Y:S02]  /*91b0*/  @!P0 SYNCS.PHASECHK.TRANS64 P0, [R0+URZ], R3 ;  /* 0x00000003000085a7 */ /* 0x000ea400080010ff */
[----:B--2---:R-:W-:Y:S05]  /*91c0*/  @!P0 BRA `(.L_x_150) ;  /* 0xfffffffc00f08947 */ /* 0x004fea000383ffff */
[----:B------:R-:W-:Y:S05]  /*91d0*/  BRA `(.L_x_151) ;  /* 0xffffffa800947947 */ /* 0x000fea000383ffff */
.L_x_79:
[----:B------:R-:W-:-:S07]  /*91e0*/  MOV R0, UR7 ;  /* 0x0000000700007c02 */ /* 0x000fce0008000f00 */
.L_x_152:
[----:B-1----:R1:W2:Y:S02]  /*91f0*/  SYNCS.PHASECHK.TRANS64.TRYWAIT P0, [R0+URZ], R3 ;  /* 0x00000003000075a7 */ /* 0x0022a400080011ff */
[----:B--2---:R-:W-:Y:S05]  /*9200*/  @!P0 NANOSLEEP.SYNCS 0x989680 ;  /* 0x009896800000895d */ /* 0x004fea0003900000 */
[----:B------:R-:W2:Y:S02]  /*9210*/  @!P0 SYNCS.PHASECHK.TRANS64 P0, [R0+URZ], R3 ;  /* 0x00000003000085a7 */ /* 0x000ea400080010ff */
[----:B--2---:R-:W-:Y:S05]  /*9220*/  @!P0 BRA `(.L_x_152) ;  /* 0xfffffffc00f08947 */ /* 0x004fea000383ffff */
[----:B------:R-:W-:Y:S05]  /*9230*/  BRA `(.L_x_153) ;  /* 0xffffffa800a07947 */ /* 0x000fea000383ffff */
.L_x_82:
[----:B------:R-:W-:-:S07]  /*9240*/  MOV R0, UR8 ;  /* 0x0000000800007c02 */ /* 0x000fce0008000f00 */
.L_x_154:
[----:B-1----:R1:W2:Y:S02]  /*9250*/  SYNCS.PHASECHK.TRANS64.TRYWAIT P1, [R0+URZ+0x100], R3 ;  /* 0x00010003000075a7 */ /* 0x0022a400080211ff */
[----:B--2---:R-:W-:Y:S05]  /*9260*/  @!P1 NANOSLEEP.SYNCS 0x989680 ;  /* 0x009896800000995d */ /* 0x004fea0003900000 */
[----:B------:R-:W2:Y:S02]  /*9270*/  @!P1 SYNCS.PHASECHK.TRANS64 P1, [R0+URZ+0x100], R3 ;  /* 0x00010003000095a7 */ /* 0x000ea400080210ff */
[----:B--2---:R-:W-:Y:S05]  /*9280*/  @!P1 BRA `(.L_x_154) ;  /* 0xfffffffc00f09947 */ /* 0x004fea000383ffff */
[----:B------:R-:W-:Y:S05]  /*9290*/  BRA `(.L_x_155) ;  /* 0xffffffa800ec7947 */ /* 0x000fea000383ffff */
.L_x_87:
[----:B--2---:R2:W4:Y:S02]  /*92a0*/  SYNCS.PHASECHK.TRANS64.TRYWAIT P0, [R0+URZ+0x80], R3 ;  /* 0x00008003000075a7 */ /* 0x00452400080011ff */
[----:B----4-:R-:W-:Y:S05]  /*92b0*/  @!P0 NANOSLEEP.SYNCS 0x989680 ;  /* 0x009896800000895d */ /* 0x010fea0003900000 */
[----:B------:R-:W4:Y:S02]  /*92c0*/  @!P0 SYNCS.PHASECHK.TRANS64 P0, [R0+URZ+0x80], R3 ;  /* 0x00008003000085a7 */ /* 0x000f2400080010ff */
[----:B----4-:R-:W-:Y:S05]  /*92d0*/  @!P0 BRA `(.L_x_87) ;  /* 0xfffffffc00f08947 */ /* 0x010fea000383ffff */
[----:B------:R-:W-:Y:S05]  /*92e0*/  BRA `(.L_x_156) ;  /* 0xffffffac00f87947 */ /* 0x000fea000383ffff */
.L_x_90:
[----:B------:R-:W-:Y:S07]  /*92f0*/  MOV R0, UR6 ;  /* 0x0000000600007c02 */ /* 0x000fee0008000f00 */
.L_x_157:
[----:B--2---:R2:W4:Y:S02]  /*9300*/  SYNCS.PHASECHK.TRANS64.TRYWAIT P0, [R0+URZ+0x78], R3 ;  /* 0x00007803000075a7 */ /* 0x00452400080011ff */
[----:B----4-:R-:W-:Y:S05]  /*9310*/  @!P0 NANOSLEEP.SYNCS 0x989680 ;  /* 0x009896800000895d */ /* 0x010fea0003900000 */
[----:B------:R-:W4:Y:S02]  /*9320*/  @!P0 SYNCS.PHASECHK.TRANS64 P0, [R0+URZ+0x78], R3 ;  /* 0x00007803000085a7 */ /* 0x000f2400080010ff */
[----:B----4-:R-:W-:Y:S05]  /*9330*/  @!P0 BRA `(.L_x_157) ;  /* 0xfffffffc00f08947 */ /* 0x010fea000383ffff */
[----:B------:R-:W-:Y:S05]  /*9340*/  BRA `(.L_x_89) ;  /* 0xffffffb000d87947 */ /* 0x000fea000383ffff */
.L_x_93:
[----:B--2---:R-:W-:Y:S07]  /*9350*/  MOV R3, UR6 ;  /* 0x0000000600037c02 */ /* 0x004fee0008000f00 */
.L_x_158:
[----:B-1----:R1:W2:Y:S02]  /*9360*/  SYNCS.PHASECHK.TRANS64.TRYWAIT P0, [R3+URZ+0x60], R12 ;  /* 0x0000600c030075a7 */ /* 0x0022a400080011ff */
[----:B--2---:R-:W-:Y:S05]  /*9370*/  @!P0 NANOSLEEP.SYNCS 0x989680 ;  /* 0x009896800000895d */ /* 0x004fea0003900000 */
[----:B------:R-:W2:Y:S02]  /*9380*/  @!P0 SYNCS.PHASECHK.TRANS64 P0, [R3+URZ+0x60], R12 ;  /* 0x0000600c030085a7 */ /* 0x000ea400080010ff */
[----:B--2---:R-:W-:Y:S05]  /*9390*/  @!P0 BRA `(.L_x_158) ;  /* 0xfffffffc00f08947 */ /* 0x004fea000383ffff */
[----:B------:R-:W-:Y:S05]  /*93a0*/  BRA `(.L_x_159) ;  /* 0xffffffb400507947 */ /* 0x000fea000383ffff */
.L_x_94:
[----:B------:R-:W-:Y:S07]  /*93b0*/  MOV R3, UR6 ;  /* 0x0000000600037c02 */ /* 0x000fee0008000f00 */
.L_x_160:
[----:B-1----:R1:W2:Y:S02]  /*93c0*/  SYNCS.PHASECHK.TRANS64.TRYWAIT P0, [R3+URZ+0x68], R12 ;  /* 0x0000680c030075a7 */ /* 0x0022a400080011ff */
[----:B--2---:R-:W-:Y:S05]  /*93d0*/  @!P0 NANOSLEEP.SYNCS 0x989680 ;  /* 0x009896800000895d */ /* 0x004fea0003900000 */
[----:B------:R-:W2:Y:S02]  /*93e0*/  @!P0 SYNCS.PHASECHK.TRANS64 P0, [R3+URZ+0x68], R12 ;  /* 0x0000680c030085a7 */ /* 0x000ea400080010ff */
[----:B--2---:R-:W-:Y:S05]  /*93f0*/  @!P0 BRA `(.L_x_160) ;  /* 0xfffffffc00f08947 */ /* 0x004fea000383ffff */
[----:B------:R-:W-:Y:S05]  /*9400*/  BRA `(.L_x_161) ;  /* 0xffffffb400d07947 */ /* 0x000fea000383ffff */
.L_x_96:
[----:B------:R-:W-:-:S07]  /*9410*/  MOV R0, UR6 ;  /* 0x0000000600007c02 */ /* 0x000fce0008000f00 */
.L_x_162:
[----:B-1----:R1:W4:Y:S02]  /*9420*/  SYNCS.PHASECHK.TRANS64.TRYWAIT P0, [R0+URZ+0x60], R3 ;  /* 0x00006003000075a7 */ /* 0x00232400080011ff */
[----:B----4-:R-:W-:Y:S05]  /*9430*/  @!P0 NANOSLEEP.SYNCS 0x989680 ;  /* 0x009896800000895d */ /* 0x010fea0003900000 */
[----:B------:R-:W4:Y:S02]  /*9440*/  @!P0 SYNCS.PHASECHK.TRANS64 P0, [R0+URZ+0x60], R3 ;  /* 0x00006003000085a7 */ /* 0x000f2400080010ff */
[----:B----4-:R-:W-:Y:S05]  /*9450*/  @!P0 BRA `(.L_x_162) ;  /* 0xfffffffc00f08947 */ /* 0x010fea000383ffff */
[----:B------:R-:W-:Y:S05]  /*9460*/  BRA `(.L_x_163) ;  /* 0xffffffb800407947 */ /* 0x000fea000383ffff */
.L_x_98:
[----:B--2---:R2:W3:Y:S02]  /*9470*/  SYNCS.PHASECHK.TRANS64.TRYWAIT P0, [R0+URZ+0x80], R3 ;  /* 0x00008003000075a7 */ /* 0x0044e400080011ff */
[----:B---3--:R-:W-:Y:S05]  /*9480*/  @!P0 NANOSLEEP.SYNCS 0x989680 ;  /* 0x009896800000895d */ /* 0x008fea0003900000 */
[----:B------:R-:W3:Y:S02]  /*9490*/  @!P0 SYNCS.PHASECHK.TRANS64 P0, [R0+URZ+0x80], R3 ;  /* 0x00008003000085a7 */ /* 0x000ee400080010ff */
[----:B---3--:R-:W-:Y:S05]  /*94a0*/  @!P0 BRA `(.L_x_98) ;  /* 0xfffffffc00f08947 */ /* 0x008fea000383ffff */
[----:B------:R-:W-:Y:S05]  /*94b0*/  BRA `(.L_x_164) ;  /* 0xffffffbc000c7947 */ /* 0x000fea000383ffff */
.L_x_109:
[----:B-1----:R1:W3:Y:S02]  /*94c0*/  SYNCS.PHASECHK.TRANS64.TRYWAIT P1, [R3+URZ+0x50], R0 ;  /* 0x00005000030075a7 */ /* 0x0022e400080211ff */
[----:B---3--:R-:W-:Y:S05]  /*94d0*/  @!P1 NANOSLEEP.SYNCS 0x989680 ;  /* 0x009896800000995d */ /* 0x008fea0003900000 */
[----:B------:R-:W3:Y:S02]  /*94e0*/  @!P1 SYNCS.PHASECHK.TRANS64 P1, [R3+URZ+0x50], R0 ;  /* 0x00005000030095a7 */ /* 0x000ee400080210ff */
[----:B---3--:R-:W-:Y:S05]  /*94f0*/  @!P1 BRA `(.L_x_109) ;  /* 0xfffffffc00f09947 */ /* 0x008fea000383ffff */
[----:B------:R-:W-:Y:S05]  /*9500*/  BRA `(.L_x_108) ;  /* 0xffffffc800347947 */ /* 0x000fea000383ffff */
.L_x_111:
[----:B---3--:R3:W4:Y:S02]  /*9510*/  SYNCS.PHASECHK.TRANS64.TRYWAIT P0, [R171+URZ+0xa0], R2 ;  /* 0x0000a002ab0075a7 */ /* 0x00872400080011ff */
[----:B----4-:R-:W-:Y:S05]  /*9520*/  @!P0 NANOSLEEP.SYNCS 0x989680 ;  /* 0x009896800000895d */ /* 0x010fea0003900000 */
[----:B------:R-:W4:Y:S02]  /*9530*/  @!P0 SYNCS.PHASECHK.TRANS64 P0, [R171+URZ+0xa0], R2 ;  /* 0x0000a002ab0085a7 */ /* 0x000f2400080010ff */
[----:B----4-:R-:W-:Y:S05]  /*9540*/  @!P0 BRA `(.L_x_111) ;  /* 0xfffffffc00f08947 */ /* 0x010fea000383ffff */
[----:B------:R-:W-:Y:S05]  /*9550*/  BRA `(.L_x_110) ;  /* 0xffffffc800907947 */ /* 0x000fea000383ffff */
.L_x_119:
[----:B--2---:R2:W3:Y:S02]  /*9560*/  SYNCS.PHASECHK.TRANS64.TRYWAIT P0, [R124+URZ+0x50], R3 ;  /* 0x000050037c0075a7 */ /* 0x0044e400080011ff */
[----:B---3--:R-:W-:Y:S05]  /*9570*/  @!P0 NANOSLEEP.SYNCS 0x989680 ;  /* 0x009896800000895d */ /* 0x008fea0003900000 */
[----:B------:R-:W3:Y:S02]  /*9580*/  @!P0 SYNCS.PHASECHK.TRANS64 P0, [R124+URZ+0x50], R3 ;  /* 0x000050037c0085a7 */ /* 0x000ee400080010ff */
[----:B---3--:R-:W-:Y:S05]  /*9590*/  @!P0 BRA `(.L_x_119) ;  /* 0xfffffffc00f08947 */ /* 0x008fea000383ffff */
[----:B------:R-:W-:Y:S05]  /*95a0*/  BRA `(.L_x_118) ;  /* 0xffffffdc00947947 */ /* 0x000fea000383ffff */
        .weak           $__internal_0_$__cuda_sm10x_tcgen05_guardrail_trap_col_being_dealloced_not_returned_by_alloc
        .type           $__internal_0_$__cuda_sm10x_tcgen05_guardrail_trap_col_being_dealloced_not_returned_by_alloc,@function
        .size           $__internal_0_$__cuda_sm10x_tcgen05_guardrail_trap_col_being_dealloced_not_returned_by_alloc,($__internal_1_$__cuda_sm10x_tcgen05_guardrail_trap_phase_invalid_during_alloc - $__internal_0_$__cuda_sm10x_tcgen05_guardrail_trap_col_being_dealloced_not_returned_by_alloc)
$__internal_0_$__cuda_sm10x_tcgen05_guardrail_trap_col_being_dealloced_not_returned_by_alloc:
[----:B------:R-:W-:Y:S05]  /*95b0*/  BPT.TRAP 0x1 ;  /* 0x000000040000795c */ /* 0x000fea0000300000 */
[----:B------:R-:W-:-:S04]  /*95c0*/  HFMA2 R3, -RZ, RZ, 0, 0 ;  /* 0x00000000ff037431 */ /* 0x000fc800000001ff */
[----:B------:R-:W-:Y:S05]  /*95d0*/  RET.REL.NODEC R2 `(_ZN7cutlass13device_kernelINS_4gemm6kernel13GemmUniversalIN4cute5tupleIJiiiiEEENS1_10collective13CollectiveMmaINS1_35MainloopSm100TmaUmmaWarpSpecializedILi5ELi2ELi4ENS5_IJNS4_1CILi2EEENSA_ILi1EEESC_EEEEENS5_IJNSA_ILi256EEENSA_ILi128EEENSA_ILi64EEEEEEaNS5_IJlSC_lEEEaSJ_NS4_8TiledMMAINS4_8MMA_AtomIJNS4_21SM100_MMA_S8_2x1SM_SSIaaiLi256ELi128ELNS4_4UMMA5MajorE0ELSO_0ELNSN_8SaturateE0EEEEEENS4_6LayoutINS5_IJSC_SC_SC_EEENS5_IJNSA_ILi0EEESU_SU_EEEEENS5_IJNS4_10UnderscoreESX_SX_EEEEENS4_18SM100_TMA_2SM_LOADENS4_14ComposedLayoutINS4_7SwizzleILi2ELi4ELi3EEENS4_18smem_ptr_flag_bitsILi8EEENSS_INS5_IJNSA_ILi8EEESH_EEENS5_IJSH_SC_EEEEEEEvNS4_8identityES10_S1A_vS1B_EENS_8epilogue10collective18CollectiveEpilogueINS1D_23Sm100TmaWarpSpecializedILi2ELi2ELi64ELb0ELb0EEEJNS5_IJSG_SG_SH_EEENS5_IJNSS_ISG_SC_EENSS_ISH_SC_EEEEEaSJ_aSJ_NS1D_6fusion15FusionCallbacksIS1H_NS1M_17LinearCombinationIaiaiLNS_15FloatRoundStyleE2EEES1I_S1L_JEEENS4_5SM1004TMEM4LOAD26SM100_TMEM_LOAD_32dp32b64xENS4_13SM90_TMA_LOADES1A_NS4_39AutoVectorizingCopyWithAssumedAlignmentILi128EEENS4_14SM90_TMA_STOREES1A_S1Y_S1Y_EEEvvEEEEvNT_6ParamsE) ;  /* 0xffffff6802887950 */ /* 0x000fea0003c3ffff */
        .weak           $__internal_1_$__cuda_sm10x_tcgen05_guardrail_trap_phase_invalid_during_alloc
        .type           $__internal_1_$__cuda_sm10x_tcgen05_guardrail_trap_phase_invalid_during_alloc,@function
        .size           $__internal_1_$__cuda_sm10x_tcgen05_guardrail_trap_phase_invalid_during_alloc,($__internal_2_$__cuda_sm10x_tcgen05_guardrail_trap_unallocated_columns_being_dealloced - $__internal_1_$__cuda_sm10x_tcgen05_guardrail_trap_phase_invalid_during_alloc)
$__internal_1_$__cuda_sm10x_tcgen05_guardrail_trap_phase_invalid_during_alloc:
[----:B------:R-:W-:Y:S05]  /*95e0*/  BPT.TRAP 0x1 ;  /* 0x000000040000795c */ /* 0x000fea0000300000 */
[----:B------:R-:W-:-:S04]  /*95f0*/  MOV R3, 0x0 ;  /* 0x0000000000037802 */ /* 0x000fc80000000f00 */
[----:B------:R-:W-:Y:S05]  /*9600*/  RET.REL.NODEC R2 `(_ZN7cutlass13device_kernelINS_4gemm6kernel13GemmUniversalIN4cute5tupleIJiiiiEEENS1_10collective13CollectiveMmaINS1_35MainloopSm100TmaUmmaWarpSpecializedILi5ELi2ELi4ENS5_IJNS4_1CILi2EEENSA_ILi1EEESC_EEEEENS5_IJNSA_ILi256EEENSA_ILi128EEENSA_ILi64EEEEEEaNS5_IJlSC_lEEEaSJ_NS4_8TiledMMAINS4_8MMA_AtomIJNS4_21SM100_MMA_S8_2x1SM_SSIaaiLi256ELi128ELNS4_4UMMA5MajorE0ELSO_0ELNSN_8SaturateE0EEEEEENS4_6LayoutINS5_IJSC_SC_SC_EEENS5_IJNSA_ILi0EEESU_SU_EEEEENS5_IJNS4_10UnderscoreESX_SX_EEEEENS4_18SM100_TMA_2SM_LOADENS4_14ComposedLayoutINS4_7SwizzleILi2ELi4ELi3EEENS4_18smem_ptr_flag_bitsILi8EEENSS_INS5_IJNSA_ILi8EEESH_EEENS5_IJSH_SC_EEEEEEEvNS4_8identityES10_S1A_vS1B_EENS_8epilogue10collective18CollectiveEpilogueINS1D_23Sm100TmaWarpSpecializedILi2ELi2ELi64ELb0ELb0EEEJNS5_IJSG_SG_SH_EEENS5_IJNSS_ISG_SC_EENSS_ISH_SC_EEEEEaSJ_aSJ_NS1D_6fusion15FusionCallbacksIS1H_NS1M_17LinearCombinationIaiaiLNS_15FloatRoundStyleE2EEES1I_S1L_JEEENS4_5SM1004TMEM4LOAD26SM100_TMEM_LOAD_32dp32b64xENS4_13SM90_TMA_LOADES1A_NS4_39AutoVectorizingCopyWithAssumedAlignmentILi128EEENS4_14SM90_TMA_STOREES1A_S1Y_S1Y_EEEvvEEEEvNT_6ParamsE) ;  /* 0xffffff68027c7950 */ /* 0x000fea0003c3ffff */
        .weak           $__internal_2_$__cuda_sm10x_tcgen05_guardrail_trap_unallocated_columns_being_dealloced
        .type           $__internal_2_$__cuda_sm10x_tcgen05_guardrail_trap_unallocated_columns_being_dealloced,@function
        .size           $__internal_2_$__cuda_sm10x_tcgen05_guardrail_trap_unallocated_columns_being_dealloced,(.L_x_166 - $__internal_2_$__cuda_sm10x_tcgen05_guardrail_trap_unallocated_columns_being_dealloced)
$__internal_2_$__cuda_sm10x_tcgen05_guardrail_trap_unallocated_columns_being_dealloced:
[----:B------:R-:W-:Y:S05]  /*9610*/  BPT.TRAP 0x1 ;  /* 0x000000040000795c */ /* 0x000fea0000300000 */
[----:B------:R-:W-:-:S04]  /*9620*/  HFMA2 R3, -RZ, RZ, 0, 0 ;  /* 0x00000000ff037431 */ /* 0x000fc800000001ff */
[----:B------:R-:W-:Y:S05]  /*9630*/  RET.REL.NODEC R2 `(_ZN7cutlass13device_kernelINS_4gemm6kernel13GemmUniversalIN4cute5tupleIJiiiiEEENS1_10collective13CollectiveMmaINS1_35MainloopSm100TmaUmmaWarpSpecializedILi5ELi2ELi4ENS5_IJNS4_1CILi2EEENSA_ILi1EEESC_EEEEENS5_IJNSA_ILi256EEENSA_ILi128EEENSA_ILi64EEEEEEaNS5_IJlSC_lEEEaSJ_NS4_8TiledMMAINS4_8MMA_AtomIJNS4_21SM100_MMA_S8_2x1SM_SSIaaiLi256ELi128ELNS4_4UMMA5MajorE0ELSO_0ELNSN_8SaturateE0EEEEEENS4_6LayoutINS5_IJSC_SC_SC_EEENS5_IJNSA_ILi0EEESU_SU_EEEEENS5_IJNS4_10UnderscoreESX_SX_EEEEENS4_18SM100_TMA_2SM_LOADENS4_14ComposedLayoutINS4_7SwizzleILi2ELi4ELi3EEENS4_18smem_ptr_flag_bitsILi8EEENSS_INS5_IJNSA_ILi8EEESH_EEENS5_IJSH_SC_EEEEEEEvNS4_8identityES10_S1A_vS1B_EENS_8epilogue10collective18CollectiveEpilogueINS1D_23Sm100TmaWarpSpecializedILi2ELi2ELi64ELb0ELb0EEEJNS5_IJSG_SG_SH_EEENS5_IJNSS_ISG_SC_EENSS_ISH_SC_EEEEEaSJ_aSJ_NS1D_6fusion15FusionCallbacksIS1H_NS1M_17LinearCombinationIaiaiLNS_15FloatRoundStyleE2EEES1I_S1L_JEEENS4_5SM1004TMEM4LOAD26SM100_TMEM_LOAD_32dp32b64xENS4_13SM90_TMA_LOADES1A_NS4_39AutoVectorizingCopyWithAssumedAlignmentILi128EEENS4_14SM90_TMA_STOREES1A_S1Y_S1Y_EEEvvEEEEvNT_6ParamsE) ;  /* 0xffffff6802707950 */ /* 0x000fea0003c3ffff */
.L_x_165:
[----:B------:R-:W-:-:S00]  /*9640*/  BRA `(.L_x_165) ;  /* 0xfffffffc00fc7947 */ /* 0x000fc0000383ffff */
[----:B------:R-:W-:-:S00]  /*9650*/  NOP ;  /* 0x0000000000007918 */ /* 0x000fc00000000000 */
        /* <DEDUP_REMOVED lines=10> */
.L_x_166:


//--------------------- .nv.global.init           --------------------------
	.section	.nv.global.init,"aw",@progbits
.nv.global.init:
	.type		$str$27,@object
	.size		$str$27,($str$28 - $str$27)
$str$27:
        /*0000*/ 	.byte	0x28, 0x61, 0x64, 0x64, 0x72, 0x65, 0x73, 0x73, 0x20, 0x26, 0x20, 0x6d, 0x61, 0x73, 0x6b, 0x29
        /*0010*/ 	.byte	0x20, 0x3d, 0x3d, 0x20, 0x30, 0x00
	.type		$str$28,@object
	.size		$str$28,($str$26 - $str$28)
$str$28:
        /*0016*/ 	.byte	0x2f, 0x74, 0x6d, 0x70, 0x2f, 0x63, 0x75, 0x74, 0x6c, 0x61, 0x73, 0x73, 0x5f, 0x73, 0x77, 0x65
        /*0026*/ 	.byte	0x65, 0x70, 0x5f, 0x73, 0x72, 0x63, 0x2f, 0x69, 0x6e, 0x63, 0x6c, 0x75, 0x64, 0x65, 0x2f, 0x63
        /*0036*/ 	.byte	0x75, 0x74, 0x65, 0x2f, 0x70, 0x6f, 0x69, 0x6e, 0x74, 0x65, 0x72, 0x5f, 0x66, 0x6c, 0x61, 0x67
        /*0046*/ 	.byte	0x67, 0x65, 0x64, 0x2e, 0x68, 0x70, 0x70, 0x00
	.type		$str$26,@object
	.size		$str$26,($str$25 - $str$26)
$str$26:
        /*004e*/ 	.byte	0x2f, 0x74, 0x6d, 0x70, 0x2f, 0x63, 0x75, 0x74, 0x6c, 0x61, 0x73, 0x73, 0x5f, 0x73, 0x77, 0x65
        /*005e*/ 	.byte	0x65, 0x70, 0x5f, 0x73, 0x72, 0x63, 0x2f, 0x69, 0x6e, 0x63, 0x6c, 0x75, 0x64, 0x65, 0x2f, 0x63
        /*006e*/ 	.byte	0x75, 0x74, 0x65, 0x2f, 0x61, 0x74, 0x6f, 0x6d, 0x2f, 0x63, 0x6f, 0x70, 0x79, 0x5f, 0x74, 0x72
        /*007e*/ 	.byte	0x61, 0x69, 0x74, 0x73, 0x5f, 0x73, 0x6d, 0x31, 0x30, 0x30, 0x2e, 0x68, 0x70, 0x70, 0x00
	.type		$str$25,@object
	.size		$str$25,(__unnamed_1 - $str$25)
$str$25:
        /*008d*/ 	.byte	0x28, 0x28, 0x75, 0x69, 0x6e, 0x74, 0x33, 0x32, 0x5f, 0x74, 0x28, 0x74, 0x68, 0x72, 0x65, 0x61
        /*009d*/ 	.byte	0x64, 0x49, 0x64, 0x78, 0x2e, 0x78, 0x29, 0x20, 0x2f, 0x20, 0x33, 0x32, 0x29, 0x20, 0x25, 0x20
        /*00ad*/ 	.byte	0x34, 0x29, 0x20, 0x3d, 0x3d, 0x20, 0x28, 0x28, 0x28, 0x74, 0x6d, 0x65, 0x6d, 0x5f, 0x61, 0x64
        /*00bd*/ 	.byte	0x64, 0x72, 0x20, 0x3e, 0x3e, 0x20, 0x31, 0x36, 0x29, 0x20, 0x2f, 0x20, 0x33, 0x32, 0x29, 0x20
        /*00cd*/ 	.byte	0x25, 0x20, 0x34, 0x29, 0x00
	.type		__unnamed_1,@object
	.size		__unnamed_1,(__unnamed_2 - __unnamed_1)
__unnamed_1:
        /*00d2*/ 	.byte	0x61, 0x75, 0x74, 0x6f, 0x20, 0x63, 0x75, 0x74, 0x65, 0x3a, 0x3a, 0x61, 0x73, 0x5f, 0x70, 0x6f
        /* <DEDUP_REMOVED lines=24> */
        /*0262*/ 	.byte	0x5d, 0x00
	.type		__unnamed_2,@object
	.size		__unnamed_2,(.L_2 - __unnamed_2)
__unnamed_2:
        /* <DEDUP_REMOVED lines=42> */
        /*0504*/ 	.byte	0x43, 0x3c, 0x30, 0x3e, 0x3e, 0x3e, 0x3e, 0x5d, 0x00
.L_2:


//--------------------- .nv.shared._ZN7cutlass13device_kernelINS_4gemm6kernel13GemmUniversalIN4cute5tupleIJiiiiEEENS1_10collective13CollectiveMmaINS1_35MainloopSm100TmaUmmaWarpSpecializedILi5ELi2ELi4ENS5_IJNS4_1CILi2EEENSA_ILi1EEESC_EEEEENS5_IJNSA_ILi256EEENSA_ILi128EEENSA_ILi64EEEEEEaNS5_IJlSC_lEEEaSJ_NS4_8TiledMMAINS4_8MMA_AtomIJNS4_21SM100_MMA_S8_2x1SM_SSIaaiLi256ELi128ELNS4_4UMMA5MajorE0ELSO_0ELNSN_8SaturateE0EEEEEENS4_6LayoutINS5_IJSC_SC_SC_EEENS5_IJNSA_ILi0EEESU_SU_EEEEENS5_IJNS4_10UnderscoreESX_SX_EEEEENS4_18SM100_TMA_2SM_LOADENS4_14ComposedLayoutINS4_7SwizzleILi2ELi4ELi3EEENS4_18smem_ptr_flag_bitsILi8EEENSS_INS5_IJNSA_ILi8EEESH_EEENS5_IJSH_SC_EEEEEEEvNS4_8identityES10_S1A_vS1B_EENS_8epilogue10collective18CollectiveEpilogueINS1D_23Sm100TmaWarpSpecializedILi2ELi2ELi64ELb0ELb0EEEJNS5_IJSG_SG_SH_EEENS5_IJNSS_ISG_SC_EENSS_ISH_SC_EEEEEaSJ_aSJ_NS1D_6fusion15FusionCallbacksIS1H_NS1M_17LinearCombinationIaiaiLNS_15FloatRoundStyleE2EEES1I_S1L_JEEENS4_5SM1004TMEM4LOAD26SM100_TMEM_LOAD_32dp32b64xENS4_13SM90_TMA_LOADES1A_NS4_39AutoVectorizingCopyWithAssumedAlignmentILi128EEENS4_14SM90_TMA_STOREES1A_S1Y_S1Y_EEEvvEEEEvNT_6ParamsE --------------------------
	.section	.nv.shared._ZN7cutlass13device_kernelINS_4gemm6kernel13GemmUniversalIN4cute5tupleIJiiiiEEENS1_10collective13CollectiveMmaINS1_35MainloopSm100TmaUmmaWarpSpecializedILi5ELi2ELi4ENS5_IJNS4_1CILi2EEENSA_ILi1EEESC_EEEEENS5_IJNSA_ILi256EEENSA_ILi128EEENSA_ILi64EEEEEEaNS5_IJlSC_lEEEaSJ_NS4_8TiledMMAINS4_8MMA_AtomIJNS4_21SM100_MMA_S8_2x1SM_SSIaaiLi256ELi128ELNS4_4UMMA5MajorE0ELSO_0ELNSN_8SaturateE0EEEEEENS4_6LayoutINS5_IJSC_SC_SC_EEENS5_IJNSA_ILi0EEESU_SU_EEEEENS5_IJNS4_10UnderscoreESX_SX_EEEEENS4_18SM100_TMA_2SM_LOADENS4_14ComposedLayoutINS4_7SwizzleILi2ELi4ELi3EEENS4_18smem_ptr_flag_bitsILi8EEENSS_INS5_IJNSA_ILi8EEESH_EEENS5_IJSH_SC_EEEEEEEvNS4_8identityES10_S1A_vS1B_EENS_8epilogue10collective18CollectiveEpilogueINS1D_23Sm100TmaWarpSpecializedILi2ELi2ELi64ELb0ELb0EEEJNS5_IJSG_SG_SH_EEENS5_IJNSS_ISG_SC_EENSS_ISH_SC_EEEEEaSJ_aSJ_NS1D_6fusion15FusionCallbacksIS1H_NS1M_17LinearCombinationIaiaiLNS_15FloatRoundStyleE2EEES1I_S1L_JEEENS4_5SM1004TMEM4LOAD26SM100_TMEM_LOAD_32dp32b64xENS4_13SM90_TMA_LOADES1A_NS4_39AutoVectorizingCopyWithAssumedAlignmentILi128EEENS4_14SM90_TMA_STOREES1A_S1Y_S1Y_EEEvvEEEEvNT_6ParamsE,"aw",@nobits
	.sectionflags	@""
	.align	16
	.zero		1024


//--------------------- .nv.shared.reserved.0     --------------------------
	.section	.nv.shared.reserved.0,"aw",@nobits
	.weak		__nv_reservedSMEM_offset_0_alias
	.size		__nv_reservedSMEM_offset_0_alias, 0, 64
	.other		__nv_reservedSMEM_offset_0_alias,@"STO_CUDA_RESERVED_SHARED STV_DEFAULT"
__nv_reservedSMEM_offset_0_alias:
	.zero		0
.nv.shared.reserved.0:
	.zero		64
	.weak		__nv_reservedSMEM_tcgen05_partition
	.type		__nv_reservedSMEM_tcgen05_partition,@object
	.size		__nv_reservedSMEM_tcgen05_partition,(.L_0 - __nv_reservedSMEM_tcgen05_partition)
__nv_reservedSMEM_tcgen05_partition:
	.zero		32
.L_0:


//--------------------- .nv.global                --------------------------
	.section	.nv.global,"aw",@nobits
.nv.global:
	.type		_ZN40_INTERNAL_e80d6733_4_k_cu_64df821e_105984cute1_E,@object
	.size		_ZN40_INTERNAL_e80d6733_4_k_cu_64df821e_105984cute1_E,(_ZN40_INTERNAL_e80d6733_4_k_cu_64df821e_105984cuda3std3__45__cpo6cbeginE - _ZN40_INTERNAL_e80d6733_4_k_cu_64df821e_105984cute1_E)
_ZN40_INTERNAL_e80d6733_4_k_cu_64df821e_105984cute1_E:
	.zero		1
	.type		_ZN40_INTERNAL_e80d6733_4_k_cu_64df821e_105984cuda3std3__45__cpo6cbeginE,@object
	.size		_ZN40_INTERNAL_e80d6733_4_k_cu_64df821e_105984cuda3std3__45__cpo6cbeginE,(_ZN40_INTERNAL_e80d6733_4_k_cu_64df821e_105984cuda3std3__48in_placeE - _ZN40_INTERNAL_e80d6733_4_k_cu_64df821e_105984cuda3std3__45__cpo6cbeginE)
_ZN40_INTERNAL_e80d6733_4_k_cu_64df821e_105984cuda3std3__45__cpo6cbeginE:
	.zero		1
	.type		_ZN40_INTERNAL_e80d6733_4_k_cu_64df821e_105984cuda3std3__48in_placeE,@object
	.size		_ZN40_INTERNAL_e80d6733_4_k_cu_64df821e_105984cuda3std3__48in_placeE,(_ZN40_INTERNAL_e80d6733_4_k_cu_64df821e_105984cuda3std6ranges3__45__cpo9iter_moveE - _ZN40_INTERNAL_e80d6733_4_k_cu_64df821e_105984cuda3std3__48in_placeE)
_ZN40_INTERNAL_e80d6733_4_k_cu_64df821e_105984cuda3std3__48in_placeE:
	.zero		1
	.type		_ZN40_INTERNAL_e80d6733_4_k_cu_64df821e_105984cuda3std6ranges3__45__cpo9iter_moveE,@object
	.size		_ZN40_INTERNAL_e80d6733_4_k_cu_64df821e_105984cuda3std6ranges3__45__cpo9iter_moveE,(_ZN40_INTERNAL_e80d6733_4_k_cu_64df821e_105984cuda3std3__45__cpo5beginE - _ZN40_INTERNAL_e80d6733_4_k_cu_64df821e_105984cuda3std6ranges3__45__cpo9iter_moveE)
_ZN40_INTERNAL_e80d6733_4_k_cu_64df821e_105984cuda3std6ranges3__45__cpo9iter_moveE:
	.zero		1
	.type		_ZN40_INTERNAL_e80d6733_4_k_cu_64df821e_105984cuda3std3__45__cpo5beginE,@object
	.size		_ZN40_INTERNAL_e80d6733_4_k_cu_64df821e_105984cuda3std3__45__cpo5beginE,(_ZN40_INTERNAL_e80d6733_4_k_cu_64df821e_105984cuda3std3__442_GLOBAL__N__e80d6733_4_k_cu_64df821e_105986ignoreE - _ZN40_INTERNAL_e80d6733_4_k_cu_64df821e_105984cuda3std3__45__cpo5beginE)
_ZN40_INTERNAL_e80d6733_4_k_cu_64df821e_105984cuda3std3__45__cpo5beginE:
	.zero		1
	.type		_ZN40_INTERNAL_e80d6733_4_k_cu_64df821e_105984cuda3std3__442_GLOBAL__N__e80d6733_4_k_cu_64df821e_105986ignoreE,@object
	.size		_ZN40_INTERNAL_e80d6733_4_k_cu_64df821e_105984cuda3std3__442_GLOBAL__N__e80d6733_4_k_cu_64df821e_105986ignoreE,(_ZN40_INTERNAL_e80d6733_4_k_cu_64df821e_105984cute7productE - _ZN40_INTERNAL_e80d6733_4_k_cu_64df821e_105984cuda3std3__442_GLOBAL__N__e80d6733_4_k_cu_64df821e_105986ignoreE)
_ZN40_INTERNAL_e80d6733_4_k_cu_64df821e_105984cuda3std3__442_GLOBAL__N__e80d6733_4_k_cu_64df821e_105986ignoreE:
	.zero		1
	.type		_ZN40_INTERNAL_e80d6733_4_k_cu_64df821e_105984cute7productE,@object
	.size		_ZN40_INTERNAL_e80d6733_4_k_cu_64df821e_105984cute7productE,(_ZN40_INTERNAL_e80d6733_4_k_cu_64df821e_105984cuda3std3__45__cpo3endE - _ZN40_INTERNAL_e80d6733_4_k_cu_64df821e_105984cute7productE)
_ZN40_INTERNAL_e80d6733_4_k_cu_64df821e_105984cute7productE:
	.zero		1
	.type		_ZN40_INTERNAL_e80d6733_4_k_cu_64df821e_105984cuda3std3__45__cpo3endE,@object
	.size		_ZN40_INTERNAL_e80d6733_4_k_cu_64df821e_105984cuda3std3__45__cpo3endE,(_ZN40_INTERNAL_e80d6733_4_k_cu_64df821e_105984cuda3std3__419piecewise_constructE - _ZN40_INTERNAL_e80d6733_4_k_cu_64df821e_105984cuda3std3__45__cpo3endE)
_ZN40_INTERNAL_e80d6733_4_k_cu_64df821e_105984cuda3std3__45__cpo3endE:
	.zero		1
	.type		_ZN40_INTERNAL_e80d6733_4_k_cu_64df821e_105984cuda3std3__419piecewise_constructE,@object
	.size		_ZN40_INTERNAL_e80d6733_4_k_cu_64df821e_105984cuda3std3__419piecewise_constructE,(_ZN40_INTERNAL_e80d6733_4_k_cu_64df821e_105984cuda3std3__45__cpo4cendE - _ZN40_INTERNAL_e80d6733_4_k_cu_64df821e_105984cuda3std3__419piecewise_constructE)
_ZN40_INTERNAL_e80d6733_4_k_cu_64df821e_105984cuda3std3__419piecewise_constructE:
	.zero		1
	.type		_ZN40_INTERNAL_e80d6733_4_k_cu_64df821e_105984cuda3std3__45__cpo4cendE,@object
	.size		_ZN40_INTERNAL_e80d6733_4_k_cu_64df821e_105984cuda3std3__45__cpo4cendE,(_ZN40_INTERNAL_e80d6733_4_k_cu_64df821e_105984cuda3std6ranges3__45__cpo4swapE - _ZN40_INTERNAL_e80d6733_4_k_cu_64df821e_105984cuda3std3__45__cpo4cendE)
_ZN40_INTERNAL_e80d6733_4_k_cu_64df821e_105984cuda3std3__45__cpo4cendE:
	.zero		1
	.type		_ZN40_INTERNAL_e80d6733_4_k_cu_64df821e_105984cuda3std6ranges3__45__cpo4swapE,@object
	.size		_ZN40_INTERNAL_e80d6733_4_k_cu_64df821e_105984cuda3std6ranges3__45__cpo4swapE,(.L_10 - _ZN40_INTERNAL_e80d6733_4_k_cu_64df821e_105984cuda3std6ranges3__45__cpo4swapE)
_ZN40_INTERNAL_e80d6733_4_k_cu_64df821e_105984cuda3std6ranges3__45__cpo4swapE:
	.zero		1
.L_10:


//--------------------- .nv.constant0._ZN7cutlass13device_kernelINS_4gemm6kernel13GemmUniversalIN4cute5tupleIJiiiiEEENS1_10collective13CollectiveMmaINS1_35MainloopSm100TmaUmmaWarpSpecializedILi5ELi2ELi4ENS5_IJNS4_1CILi2EEENSA_ILi1EEESC_EEEEENS5_IJNSA_ILi256EEENSA_ILi128EEENSA_ILi64EEEEEEaNS5_IJlSC_lEEEaSJ_NS4_8TiledMMAINS4_8MMA_AtomIJNS4_21SM100_MMA_S8_2x1SM_SSIaaiLi256ELi128ELNS4_4UMMA5MajorE0ELSO_0ELNSN_8SaturateE0EEEEEENS4_6LayoutINS5_IJSC_SC_SC_EEENS5_IJNSA_ILi0EEESU_SU_EEEEENS5_IJNS4_10UnderscoreESX_SX_EEEEENS4_18SM100_TMA_2SM_LOADENS4_14ComposedLayoutINS4_7SwizzleILi2ELi4ELi3EEENS4_18smem_ptr_flag_bitsILi8EEENSS_INS5_IJNSA_ILi8EEESH_EEENS5_IJSH_SC_EEEEEEEvNS4_8identityES10_S1A_vS1B_EENS_8epilogue10collective18CollectiveEpilogueINS1D_23Sm100TmaWarpSpecializedILi2ELi2ELi64ELb0ELb0EEEJNS5_IJSG_SG_SH_EEENS5_IJNSS_ISG_SC_EENSS_ISH_SC_EEEEEaSJ_aSJ_NS1D_6fusion15FusionCallbacksIS1H_NS1M_17LinearCombinationIaiaiLNS_15FloatRoundStyleE2EEES1I_S1L_JEEENS4_5SM1004TMEM4LOAD26SM100_TMEM_LOAD_32dp32b64xENS4_13SM90_TMA_LOADES1A_NS4_39AutoVectorizingCopyWithAssumedAlignmentILi128EEENS4_14SM90_TMA_STOREES1A_S1Y_S1Y_EEEvvEEEEvNT_6ParamsE --------------------------
	.section	.nv.constant0._ZN7cutlass13device_kernelINS_4gemm6kernel13GemmUniversalIN4cute5tupleIJiiiiEEENS1_10collective13CollectiveMmaINS1_35MainloopSm100TmaUmmaWarpSpecializedILi5ELi2ELi4ENS5_IJNS4_1CILi2EEENSA_ILi1EEESC_EEEEENS5_IJNSA_ILi256EEENSA_ILi128EEENSA_ILi64EEEEEEaNS5_IJlSC_lEEEaSJ_NS4_8TiledMMAINS4_8MMA_AtomIJNS4_21SM100_MMA_S8_2x1SM_SSIaaiLi256ELi128ELNS4_4UMMA5MajorE0ELSO_0ELNSN_8SaturateE0EEEEEENS4_6LayoutINS5_IJSC_SC_SC_EEENS5_IJNSA_ILi0EEESU_SU_EEEEENS5_IJNS4_10UnderscoreESX_SX_EEEEENS4_18SM100_TMA_2SM_LOADENS4_14ComposedLayoutINS4_7SwizzleILi2ELi4ELi3EEENS4_18smem_ptr_flag_bitsILi8EEENSS_INS5_IJNSA_ILi8EEESH_EEENS5_IJSH_SC_EEEEEEEvNS4_8identityES10_S1A_vS1B_EENS_8epilogue10collective18CollectiveEpilogueINS1D_23Sm100TmaWarpSpecializedILi2ELi2ELi64ELb0ELb0EEEJNS5_IJSG_SG_SH_EEENS5_IJNSS_ISG_SC_EENSS_ISH_SC_EEEEEaSJ_aSJ_NS1D_6fusion15FusionCallbacksIS1H_NS1M_17LinearCombinationIaiaiLNS_15FloatRoundStyleE2EEES1I_S1L_JEEENS4_5SM1004TMEM4LOAD26SM100_TMEM_LOAD_32dp32b64xENS4_13SM90_TMA_LOADES1A_NS4_39AutoVectorizingCopyWithAssumedAlignmentILi128EEENS4_14SM90_TMA_STOREES1A_S1Y_S1Y_EEEvvEEEEvNT_6ParamsE,"a",@progbits
	.sectionflags	@""
	.align	4
.nv.constant0._ZN7cutlass13device_kernelINS_4gemm6kernel13GemmUniversalIN4cute5tupleIJiiiiEEENS1_10collective13CollectiveMmaINS1_35MainloopSm100TmaUmmaWarpSpecializedILi5ELi2ELi4ENS5_IJNS4_1CILi2EEENSA_ILi1EEESC_EEEEENS5_IJNSA_ILi256EEENSA_ILi128EEENSA_ILi64EEEEEEaNS5_IJlSC_lEEEaSJ_NS4_8TiledMMAINS4_8MMA_AtomIJNS4_21SM100_MMA_S8_2x1SM_SSIaaiLi256ELi128ELNS4_4UMMA5MajorE0ELSO_0ELNSN_8SaturateE0EEEEEENS4_6LayoutINS5_IJSC_SC_SC_EEENS5_IJNSA_ILi0EEESU_SU_EEEEENS5_IJNS4_10UnderscoreESX_SX_EEEEENS4_18SM100_TMA_2SM_LOADENS4_14ComposedLayoutINS4_7SwizzleILi2ELi4ELi3EEENS4_18smem_ptr_flag_bitsILi8EEENSS_INS5_IJNSA_ILi8EEESH_EEENS5_IJSH_SC_EEEEEEEvNS4_8identityES10_S1A_vS1B_EENS_8epilogue10collective18CollectiveEpilogueINS1D_23Sm100TmaWarpSpecializedILi2ELi2ELi64ELb0ELb0EEEJNS5_IJSG_SG_SH_EEENS5_IJNSS_ISG_SC_EENSS_ISH_SC_EEEEEaSJ_aSJ_NS1D_6fusion15FusionCallbacksIS1H_NS1M_17LinearCombinationIaiaiLNS_15FloatRoundStyleE2EEES1I_S1L_JEEENS4_5SM1004TMEM4LOAD26SM100_TMEM_LOAD_32dp32b64xENS4_13SM90_TMA_LOADES1A_NS4_39AutoVectorizingCopyWithAssumedAlignmentILi128EEENS4_14SM90_TMA_STOREES1A_S1Y_S1Y_EEEvvEEEEvNT_6ParamsE:
	.zero		2944


//--------------------- SYMBOLS --------------------------

	.type		.nv.reservedSmem.offset0,@object
	.size		.nv.reservedSmem.offset0,0x4
	.type		.nv.reservedSmem.cap,@object
	.size		.nv.reservedSmem.cap,0x4
	.type		__assertfail,@function
